	.target	sm_90a

	.elftype	@"ET_EXEC"


//--------------------- .note.nv.tkinfo           --------------------------
	.section	.note.nv.tkinfo,"",@"SHT_NOTE"
	.sectionflags	@"SHF_NOTE_NV_TKINFO"
	.tkinfo
        /*0018*/ 	.word	0x00000002
        /*0030*/ 	.string	""
        /*0030*/ 	.string	"ptxas"
        /*0030*/ 	.string	"Cuda compilation tools, release 13.0, V13.0.88"
        /*0030*/ 	.string	"Build cuda_13.0.r13.0/compiler.36424714_0"
        /*0030*/ 	.string	"-arch sm_90a -m 64 "



//--------------------- .note.nv.cuinfo           --------------------------
	.section	.note.nv.cuinfo,"",@"SHT_NOTE"
	.sectionflags	@"SHF_NOTE_NV_CUINFO"
        /*0018*/ 	.short	0x0002
        /*001a*/ 	.short	0x005a
        /*001c*/ 	.short	0x0082
	.zero		2


//--------------------- .nv.info                  --------------------------
	.section	.nv.info,"",@"SHT_CUDA_INFO"
	.align	4


	//----- nvinfo : EIATTR_REGCOUNT
	.align		4
        /*0000*/ 	.byte	0x04, 0x2f
        /*0002*/ 	.short	(.L_15 - .L_14)
	.align		4
.L_14:
        /*0004*/ 	.word	index@(_ZN7cutlass13device_kernelINS_4gemm6kernel13GemmUniversalIN4cute5tupleIJiiiiEEENS1_10collective13CollectiveMmaINS1_34MainloopSm90TmaGmmaWarpSpecializedILi4ENS5_IJNS4_1CILi2EEESB_NSA_ILi1EEEEEENS1_35KernelTmaWarpSpecializedCooperativeEEENS5_IJNSA_ILi128EEESG_NSA_ILi64EEEEEENS_10bfloat16_tENS5_IJlSC_lEEESJ_SK_NS4_8TiledMMAINS4_8MMA_AtomIJNS4_4SM904GMMA28MMA_64x128x16_F32BF16BF16_SSILNSO_5MajorE0ELSQ_0ELNSO_7ScaleInE1ELSR_1EEEEEENS4_6LayoutINS5_IJSB_SC_SC_EEENS5_IJSC_NSA_ILi0EEESW_EEEEENS5_IJNS4_10UnderscoreESZ_SZ_EEEEENS4_23SM90_TMA_LOAD_MULTICASTENS4_14ComposedLayoutINS4_7SwizzleILi3ELi4ELi3EEENS4_18smem_ptr_flag_bitsILi16EEENSU_INS5_IJNSA_ILi8EEESH_EEENS5_IJSH_SC_EEEEEEEvNS4_8identityES12_S1C_vS1D_EENS_8epilogue10collective6detail29Sm90TmaWarpSpecializedAdapterINS1G_15DefaultEpilogueISJ_SK_SK_NS1F_6thread17LinearCombinationISJ_Li1EffLNS1K_9ScaleType4KindE0ELNS_15FloatRoundStyleE2ESJ_EENS1_15EpilogueDefaultEEEEEvvEEEEvNT_6ParamsE)
        /*0008*/ 	.word	0x000000a8


	//----- nvinfo : EIATTR_FRAME_SIZE
	.align		4
.L_15:
        /*000c*/ 	.byte	0x04, 0x11
        /*000e*/ 	.short	(.L_17 - .L_16)
	.align		4
.L_16:
        /*0010*/ 	.word	index@(_ZN7cutlass13device_kernelINS_4gemm6kernel13GemmUniversalIN4cute5tupleIJiiiiEEENS1_10collective13CollectiveMmaINS1_34MainloopSm90TmaGmmaWarpSpecializedILi4ENS5_IJNS4_1CILi2EEESB_NSA_ILi1EEEEEENS1_35KernelTmaWarpSpecializedCooperativeEEENS5_IJNSA_ILi128EEESG_NSA_ILi64EEEEEENS_10bfloat16_tENS5_IJlSC_lEEESJ_SK_NS4_8TiledMMAINS4_8MMA_AtomIJNS4_4SM904GMMA28MMA_64x128x16_F32BF16BF16_SSILNSO_5MajorE0ELSQ_0ELNSO_7ScaleInE1ELSR_1EEEEEENS4_6LayoutINS5_IJSB_SC_SC_EEENS5_IJSC_NSA_ILi0EEESW_EEEEENS5_IJNS4_10UnderscoreESZ_SZ_EEEEENS4_23SM90_TMA_LOAD_MULTICASTENS4_14ComposedLayoutINS4_7SwizzleILi3ELi4ELi3EEENS4_18smem_ptr_flag_bitsILi16EEENSU_INS5_IJNSA_ILi8EEESH_EEENS5_IJSH_SC_EEEEEEEvNS4_8identityES12_S1C_vS1D_EENS_8epilogue10collective6detail29Sm90TmaWarpSpecializedAdapterINS1G_15DefaultEpilogueISJ_SK_SK_NS1F_6thread17LinearCombinationISJ_Li1EffLNS1K_9ScaleType4KindE0ELNS_15FloatRoundStyleE2ESJ_EENS1_15EpilogueDefaultEEEEEvvEEEEvNT_6ParamsE)
        /*0014*/ 	.word	0x00000000


	//----- nvinfo : EIATTR_MIN_STACK_SIZE
	.align		4
.L_17:
        /*0018*/ 	.byte	0x04, 0x12
        /*001a*/ 	.short	(.L_19 - .L_18)
	.align		4
.L_18:
        /*001c*/ 	.word	index@(_ZN7cutlass13device_kernelINS_4gemm6kernel13GemmUniversalIN4cute5tupleIJiiiiEEENS1_10collective13CollectiveMmaINS1_34MainloopSm90TmaGmmaWarpSpecializedILi4ENS5_IJNS4_1CILi2EEESB_NSA_ILi1EEEEEENS1_35KernelTmaWarpSpecializedCooperativeEEENS5_IJNSA_ILi128EEESG_NSA_ILi64EEEEEENS_10bfloat16_tENS5_IJlSC_lEEESJ_SK_NS4_8TiledMMAINS4_8MMA_AtomIJNS4_4SM904GMMA28MMA_64x128x16_F32BF16BF16_SSILNSO_5MajorE0ELSQ_0ELNSO_7ScaleInE1ELSR_1EEEEEENS4_6LayoutINS5_IJSB_SC_SC_EEENS5_IJSC_NSA_ILi0EEESW_EEEEENS5_IJNS4_10UnderscoreESZ_SZ_EEEEENS4_23SM90_TMA_LOAD_MULTICASTENS4_14ComposedLayoutINS4_7SwizzleILi3ELi4ELi3EEENS4_18smem_ptr_flag_bitsILi16EEENSU_INS5_IJNSA_ILi8EEESH_EEENS5_IJSH_SC_EEEEEEEvNS4_8identityES12_S1C_vS1D_EENS_8epilogue10collective6detail29Sm90TmaWarpSpecializedAdapterINS1G_15DefaultEpilogueISJ_SK_SK_NS1F_6thread17LinearCombinationISJ_Li1EffLNS1K_9ScaleType4KindE0ELNS_15FloatRoundStyleE2ESJ_EENS1_15EpilogueDefaultEEEEEvvEEEEvNT_6ParamsE)
        /*0020*/ 	.word	0x00000000
.L_19:


//--------------------- .nv.compat                --------------------------
	.section	.nv.compat,"",@"SHT_CUDA_COMPAT_INFO"
	.align	4
        /*0000*/ 	.byte	0x02, 0x09, 0x01, 0x00, 0x02, 0x02, 0x04, 0x00, 0x02, 0x05, 0x05, 0x00, 0x03, 0x07, 0x01, 0x01
        /*0010*/ 	.byte	0x02, 0x03, 0x01, 0x00, 0x02, 0x06, 0x01, 0x00, 0x04, 0x0b, 0x08, 0x00, 0x00, 0x00, 0x00, 0x00
        /*0020*/ 	.byte	0x00, 0x00, 0x00, 0x00


//--------------------- .nv.info._ZN7cutlass13device_kernelINS_4gemm6kernel13GemmUniversalIN4cute5tupleIJiiiiEEENS1_10collective13CollectiveMmaINS1_34MainloopSm90TmaGmmaWarpSpecializedILi4ENS5_IJNS4_1CILi2EEESB_NSA_ILi1EEEEEENS1_35KernelTmaWarpSpecializedCooperativeEEENS5_IJNSA_ILi128EEESG_NSA_ILi64EEEEEENS_10bfloat16_tENS5_IJlSC_lEEESJ_SK_NS4_8TiledMMAINS4_8MMA_AtomIJNS4_4SM904GMMA28MMA_64x128x16_F32BF16BF16_SSILNSO_5MajorE0ELSQ_0ELNSO_7ScaleInE1ELSR_1EEEEEENS4_6LayoutINS5_IJSB_SC_SC_EEENS5_IJSC_NSA_ILi0EEESW_EEEEENS5_IJNS4_10UnderscoreESZ_SZ_EEEEENS4_23SM90_TMA_LOAD_MULTICASTENS4_14ComposedLayoutINS4_7SwizzleILi3ELi4ELi3EEENS4_18smem_ptr_flag_bitsILi16EEENSU_INS5_IJNSA_ILi8EEESH_EEENS5_IJSH_SC_EEEEEEEvNS4_8identityES12_S1C_vS1D_EENS_8epilogue10collective6detail29Sm90TmaWarpSpecializedAdapterINS1G_15DefaultEpilogueISJ_SK_SK_NS1F_6thread17LinearCombinationISJ_Li1EffLNS1K_9ScaleType4KindE0ELNS_15FloatRoundStyleE2ESJ_EENS1_15EpilogueDefaultEEEEEvvEEEEvNT_6ParamsE --------------------------
	.section	.nv.info._ZN7cutlass13device_kernelINS_4gemm6kernel13GemmUniversalIN4cute5tupleIJiiiiEEENS1_10collective13CollectiveMmaINS1_34MainloopSm90TmaGmmaWarpSpecializedILi4ENS5_IJNS4_1CILi2EEESB_NSA_ILi1EEEEEENS1_35KernelTmaWarpSpecializedCooperativeEEENS5_IJNSA_ILi128EEESG_NSA_ILi64EEEEEENS_10bfloat16_tENS5_IJlSC_lEEESJ_SK_NS4_8TiledMMAINS4_8MMA_AtomIJNS4_4SM904GMMA28MMA_64x128x16_F32BF16BF16_SSILNSO_5MajorE0ELSQ_0ELNSO_7ScaleInE1ELSR_1EEEEEENS4_6LayoutINS5_IJSB_SC_SC_EEENS5_IJSC_NSA_ILi0EEESW_EEEEENS5_IJNS4_10UnderscoreESZ_SZ_EEEEENS4_23SM90_TMA_LOAD_MULTICASTENS4_14ComposedLayoutINS4_7SwizzleILi3ELi4ELi3EEENS4_18smem_ptr_flag_bitsILi16EEENSU_INS5_IJNSA_ILi8EEESH_EEENS5_IJSH_SC_EEEEEEEvNS4_8identityES12_S1C_vS1D_EENS_8epilogue10collective6detail29Sm90TmaWarpSpecializedAdapterINS1G_15DefaultEpilogueISJ_SK_SK_NS1F_6thread17LinearCombinationISJ_Li1EffLNS1K_9ScaleType4KindE0ELNS_15FloatRoundStyleE2ESJ_EENS1_15EpilogueDefaultEEEEEvvEEEEvNT_6ParamsE,"",@"SHT_CUDA_INFO"
	.sectionflags	@""
	.align	4


	//----- nvinfo : EIATTR_CUDA_API_VERSION
	.align		4
        /*0000*/ 	.byte	0x04, 0x37
        /*0002*/ 	.short	(.L_21 - .L_20)
.L_20:
        /*0004*/ 	.word	0x00000082


	//----- nvinfo : EIATTR_KPARAM_INFO
	.align		4
.L_21:
        /*0008*/ 	.byte	0x04, 0x17
        /*000a*/ 	.short	(.L_23 - .L_22)
.L_22:
        /*000c*/ 	.word	0x00000000
        /*0010*/ 	.short	0x0000
        /*0012*/ 	.short	0x0070
        /*0014*/ 	.byte	0x00, 0xf0, 0x01, 0x10


	//----- nvinfo : EIATTR_SPARSE_MMA_MASK
	.align		4
.L_23:
        /*0018*/ 	.byte	0x03, 0x50
        /*001a*/ 	.short	0x0000


	//----- nvinfo : EIATTR_MAXREG_COUNT
	.align		4
        /*001c*/ 	.byte	0x03, 0x1b
        /*001e*/ 	.short	0x00a8


	//----- nvinfo : EIATTR_NUM_BARRIERS
	.align		4
        /*0020*/ 	.byte	0x02, 0x4c
        /*0022*/ 	.byte	0x01
	.zero		1


	//----- nvinfo : EIATTR_EXTERNS
	.align		4
        /*0024*/ 	.byte	0x04, 0x0f
        /*0026*/ 	.short	(.L_25 - .L_24)


	//   ....[0]....
	.align		4
.L_24:
        /*0028*/ 	.word	index@(__assertfail)


	//----- nvinfo : EIATTR_MERCURY_ISA_VERSION
	.align		4
.L_25:
        /*002c*/ 	.byte	0x03, 0x5f
        /*002e*/ 	.short	0x0101


	//----- nvinfo : EIATTR_INT_WARP_WIDE_INSTR_OFFSETS
	.align		4
        /*0030*/ 	.byte	0x04, 0x31
        /*0032*/ 	.short	(.L_27 - .L_26)


	//   ....[0]....
.L_26:
        /*0034*/ 	.word	0x00000480


	//   ....[1]....
        /*0038*/ 	.word	0x000004a0


	//   ....[2]....
        /*003c*/ 	.word	0x00000680


	//   ....[3]....
        /*0040*/ 	.word	0x00001f00


	//----- nvinfo : EIATTR_COOP_GROUP_MASK_REGIDS
	.align		4
.L_27:
        /*0044*/ 	.byte	0x04, 0x29
        /*0046*/ 	.short	(.L_29 - .L_28)


	//   ....[0]....
.L_28:
        /*0048*/ 	.word	0xffffffff


	//   ....[1]....
        /*004c*/ 	.word	0xffffffff


	//   ....[2]....
        /*0050*/ 	.word	0xffffffff


	//   ....[3]....
        /*0054*/ 	.word	0xffffffff


	//   ....[4]....
        /*0058*/ 	.word	0xffffffff


	//   ....[5]....
        /*005c*/ 	.word	0xffffffff


	//----- nvinfo : EIATTR_COOP_GROUP_INSTR_OFFSETS
	.align		4
.L_29:
        /*0060*/ 	.byte	0x04, 0x28
        /*0062*/ 	.short	(.L_31 - .L_30)


	//   ....[0]....
.L_30:
        /*0064*/ 	.word	0x00000060


	//   ....[1]....
        /*0068*/ 	.word	0x00000070


	//   ....[2]....
        /*006c*/ 	.word	0x00000130


	//   ....[3]....
        /*0070*/ 	.word	0x000002d0


	//   ....[4]....
        /*0074*/ 	.word	0x00000800


	//   ....[5]....
        /*0078*/ 	.word	0x00001480


	//----- nvinfo : EIATTR_REG_RECONFIG
	.align		4
.L_31:
        /*007c*/ 	.byte	0x01, 0x54
	.zero		2


	//----- nvinfo : EIATTR_SYSCALL_OFFSETS
	.align		4
        /*0080*/ 	.byte	0x04, 0x46
        /*0082*/ 	.short	(.L_33 - .L_32)


	//   ....[0]....
.L_32:
        /*0084*/ 	.word	0x00001670


	//----- nvinfo : EIATTR_MBARRIER_INSTR_OFFSETS
	.align		4
.L_33:
        /*0088*/ 	.byte	0x04, 0x39
        /*008a*/ 	.short	(.L_35 - .L_34)


	//   ....[0]....
.L_34:
        /*008c*/ 	.word	0x00000230
        /*0090*/ 	.word	0x000000ff
        /*0094*/ 	.word	0x00000000
        /*0098*/ 	.short	0x0100
        /*009a*/ 	.byte	0x08
	.zero		1


	//   ....[1]....
        /*009c*/ 	.word	0x00000240
        /*00a0*/ 	.word	0x000000ff
        /*00a4*/ 	.word	0x00000020
        /*00a8*/ 	.short	0x0100
        /*00aa*/ 	.byte	0x08
	.zero		1


	//   ....[2]....
        /*00ac*/ 	.word	0x00000250
        /*00b0*/ 	.word	0x000000ff
        /*00b4*/ 	.word	0x00000008
        /*00b8*/ 	.short	0x0100
        /*00ba*/ 	.byte	0x08
	.zero		1


	//   ....[3]....
        /*00bc*/ 	.word	0x00000260
        /*00c0*/ 	.word	0x000000ff
        /*00c4*/ 	.word	0x00000028
        /*00c8*/ 	.short	0x0100
        /*00ca*/ 	.byte	0x08
	.zero		1


	//   ....[4]....
        /*00cc*/ 	.word	0x00000270
        /*00d0*/ 	.word	0x000000ff
        /*00d4*/ 	.word	0x00000010
        /*00d8*/ 	.short	0x0100
        /*00da*/ 	.byte	0x08
	.zero		1


	//   ....[5]....
        /*00dc*/ 	.word	0x00000280
        /*00e0*/ 	.word	0x000000ff
        /*00e4*/ 	.word	0x00000030
        /*00e8*/ 	.short	0x0100
        /*00ea*/ 	.byte	0x08
	.zero		1


	//   ....[6]....
        /*00ec*/ 	.word	0x00000290
        /*00f0*/ 	.word	0x000000ff
        /*00f4*/ 	.word	0x00000018
        /*00f8*/ 	.short	0x0100
        /*00fa*/ 	.byte	0x08
	.zero		1


	//   ....[7]....
        /*00fc*/ 	.word	0x000002a0
        /*0100*/ 	.word	0x000000ff
        /*0104*/ 	.word	0x00000038
        /*0108*/ 	.short	0x0100
        /*010a*/ 	.byte	0x08
	.zero		1


	//   ....[8]....
        /*010c*/ 	.word	0x00000710
        /*0110*/ 	.word	0x000000ff
        /*0114*/ 	.word	0x00000050
        /*0118*/ 	.short	0x0100
        /*011a*/ 	.byte	0x06
	.zero		1


	//   ....[9]....
        /*011c*/ 	.word	0x000007a0
        /*0120*/ 	.word	0x000000ff
        /*0124*/ 	.word	0x00000058
        /*0128*/ 	.short	0x0100
        /*012a*/ 	.byte	0x06
	.zero		1


	//   ....[10]....
        /*012c*/ 	.word	0x00001730
        /*0130*/ 	.word	0x00000003
        /*0134*/ 	.word	0x00000000
        /*0138*/ 	.short	0x010a
        /*013a*/ 	.byte	0x3f
	.zero		1


	//   ....[11]....
        /*013c*/ 	.word	0x00001790
        /*0140*/ 	.word	0x00000003
        /*0144*/ 	.word	0x00000000
        /*0148*/ 	.short	0x010a
        /*014a*/ 	.byte	0x3f
	.zero		1


	//   ....[12]....
        /*014c*/ 	.word	0x00001b10
        /*0150*/ 	.word	0x00000005
        /*0154*/ 	.word	0x00000000
        /*0158*/ 	.short	0x010a
        /*015a*/ 	.byte	0x3f
	.zero		1


	//   ....[13]....
        /*015c*/ 	.word	0x00001b50
        /*0160*/ 	.word	0x00000005
        /*0164*/ 	.word	0x00000000
        /*0168*/ 	.short	0x010a
        /*016a*/ 	.byte	0x3f
	.zero		1


	//   ....[14]....
        /*016c*/ 	.word	0x00001db0
        /*0170*/ 	.word	0x00000004
        /*0174*/ 	.word	0x00000000
        /*0178*/ 	.short	0x0101
        /*017a*/ 	.byte	0x3f
	.zero		1


	//   ....[15]....
        /*017c*/ 	.word	0x00001f70
        /*0180*/ 	.word	0x00000000
        /*0184*/ 	.word	0x00000000
        /*0188*/ 	.short	0x0101
        /*018a*/ 	.byte	0x3f
	.zero		1


	//   ....[16]....
        /*018c*/ 	.word	0x00007160
        /*0190*/ 	.word	0x00000014
        /*0194*/ 	.word	0x00000020
        /*0198*/ 	.short	0x010a
        /*019a*/ 	.byte	0x3f
	.zero		1


	//   ....[17]....
        /*019c*/ 	.word	0x00007550
        /*01a0*/ 	.word	0x00000004
        /*01a4*/ 	.word	0x00000058
        /*01a8*/ 	.short	0x0101
        /*01aa*/ 	.byte	0x3f
	.zero		1


	//   ....[18]....
        /*01ac*/ 	.word	0x00007c70
        /*01b0*/ 	.word	0x00000005
        /*01b4*/ 	.word	0x00000000
        /*01b8*/ 	.short	0x010a
        /*01ba*/ 	.byte	0x3f
	.zero		1


	//   ....[19]....
        /*01bc*/ 	.word	0x00007cf0
        /*01c0*/ 	.word	0x00000007
        /*01c4*/ 	.word	0x00000000
        /*01c8*/ 	.short	0x010a
        /*01ca*/ 	.byte	0x3f
	.zero		1


	//   ....[20]....
        /*01cc*/ 	.word	0x00007d80
        /*01d0*/ 	.word	0x00000006
        /*01d4*/ 	.word	0x00000000
        /*01d8*/ 	.short	0x010a
        /*01da*/ 	.byte	0x3f
	.zero		1


	//   ....[21]....
        /*01dc*/ 	.word	0x00007e10
        /*01e0*/ 	.word	0x00000003
        /*01e4*/ 	.word	0x00000000
        /*01e8*/ 	.short	0x010a
        /*01ea*/ 	.byte	0x3f
	.zero		1


	//   ....[22]....
        /*01ec*/ 	.word	0x00007e70
        /*01f0*/ 	.word	0x00000003
        /*01f4*/ 	.word	0x00000000
        /*01f8*/ 	.short	0x010a
        /*01fa*/ 	.byte	0x3f
	.zero		1


	//   ....[23]....
        /*01fc*/ 	.word	0x00007ec0
        /*0200*/ 	.word	0x00000005
        /*0204*/ 	.word	0x00000000
        /*0208*/ 	.short	0x010a
        /*020a*/ 	.byte	0x3f
	.zero		1


	//   ....[24]....
        /*020c*/ 	.word	0x00007f90
        /*0210*/ 	.word	0x00000014
        /*0214*/ 	.word	0x00000020
        /*0218*/ 	.short	0x010a
        /*021a*/ 	.byte	0x3f
	.zero		1


	//   ....[25]....
        /*021c*/ 	.word	0x00008060
        /*0220*/ 	.word	0x00000005
        /*0224*/ 	.word	0x00000000
        /*0228*/ 	.short	0x010a
        /*022a*/ 	.byte	0x3f
	.zero		1


	//   ....[26]....
        /*022c*/ 	.word	0x000080b0
        /*0230*/ 	.word	0x00000007
        /*0234*/ 	.word	0x00000000
        /*0238*/ 	.short	0x010a
        /*023a*/ 	.byte	0x3f
	.zero		1


	//   ....[27]....
        /*023c*/ 	.word	0x00008100
        /*0240*/ 	.word	0x00000006
        /*0244*/ 	.word	0x00000000
        /*0248*/ 	.short	0x010a
        /*024a*/ 	.byte	0x3f
	.zero		1


	//----- nvinfo : EIATTR_NUM_MBARRIERS
	.align		4
.L_35:
        /*024c*/ 	.byte	0x03, 0x38
        /*024e*/ 	.short	0x000a


	//----- nvinfo : EIATTR_EXIT_INSTR_OFFSETS
	.align		4
        /*0250*/ 	.byte	0x04, 0x1c
        /*0252*/ 	.short	(.L_37 - .L_36)


	//   ....[0]....
.L_36:
        /*0254*/ 	.word	0x000009d0


	//   ....[1]....
        /*0258*/ 	.word	0x000011e0


	//   ....[2]....
        /*025c*/ 	.word	0x00006810


	//   ....[3]....
        /*0260*/ 	.word	0x00006d70


	//   ....[4]....
        /*0264*/ 	.word	0x00007e60


	//----- nvinfo : EIATTR_MAX_THREADS
	.align		4
.L_37:
        /*0268*/ 	.byte	0x04, 0x05
        /*026a*/ 	.short	(.L_39 - .L_38)
.L_38:
        /*026c*/ 	.word	0x00000180
        /*0270*/ 	.word	0x00000001
        /*0274*/ 	.word	0x00000001


	//----- nvinfo : EIATTR_CRS_STACK_SIZE
	.align		4
.L_39:
        /*0278*/ 	.byte	0x04, 0x1e
        /*027a*/ 	.short	(.L_41 - .L_40)
.L_40:
        /*027c*/ 	.word	0x00000000


	//----- nvinfo : EIATTR_CBANK_PARAM_SIZE
	.align		4
.L_41:
        /*0280*/ 	.byte	0x03, 0x19
        /*0282*/ 	.short	0x0470


	//----- nvinfo : EIATTR_PARAM_CBANK
	.align		4
        /*0284*/ 	.byte	0x04, 0x0a
        /*0286*/ 	.short	(.L_43 - .L_42)
	.align		4
.L_42:
        /*0288*/ 	.word	index@(.nv.constant0._ZN7cutlass13device_kernelINS_4gemm6kernel13GemmUniversalIN4cute5tupleIJiiiiEEENS1_10collective13CollectiveMmaINS1_34MainloopSm90TmaGmmaWarpSpecializedILi4ENS5_IJNS4_1CILi2EEESB_NSA_ILi1EEEEEENS1_35KernelTmaWarpSpecializedCooperativeEEENS5_IJNSA_ILi128EEESG_NSA_ILi64EEEEEENS_10bfloat16_tENS5_IJlSC_lEEESJ_SK_NS4_8TiledMMAINS4_8MMA_AtomIJNS4_4SM904GMMA28MMA_64x128x16_F32BF16BF16_SSILNSO_5MajorE0ELSQ_0ELNSO_7ScaleInE1ELSR_1EEEEEENS4_6LayoutINS5_IJSB_SC_SC_EEENS5_IJSC_NSA_ILi0EEESW_EEEEENS5_IJNS4_10UnderscoreESZ_SZ_EEEEENS4_23SM90_TMA_LOAD_MULTICASTENS4_14ComposedLayoutINS4_7SwizzleILi3ELi4ELi3EEENS4_18smem_ptr_flag_bitsILi16EEENSU_INS5_IJNSA_ILi8EEESH_EEENS5_IJSH_SC_EEEEEEEvNS4_8identityES12_S1C_vS1D_EENS_8epilogue10collective6detail29Sm90TmaWarpSpecializedAdapterINS1G_15DefaultEpilogueISJ_SK_SK_NS1F_6thread17LinearCombinationISJ_Li1EffLNS1K_9ScaleType4KindE0ELNS_15FloatRoundStyleE2ESJ_EENS1_15EpilogueDefaultEEEEEvvEEEEvNT_6ParamsE)
        /*028c*/ 	.short	0x0210
        /*028e*/ 	.short	0x0470


	//----- nvinfo : EIATTR_SW_WAR
	.align		4
.L_43:
        /*0290*/ 	.byte	0x04, 0x36
        /*0292*/ 	.short	(.L_45 - .L_44)
.L_44:
        /*0294*/ 	.word	0x00000008
.L_45:


//--------------------- .nv.callgraph             --------------------------
	.section	.nv.callgraph,"",@"SHT_CUDA_CALLGRAPH"
	.align	4
	.sectionentsize	8
	.align		4
        /*0000*/ 	.word	0x00000000
	.align		4
        /*0004*/ 	.word	0xffffffff
	.align		4
        /*0008*/ 	.word	index@(_ZN7cutlass13device_kernelINS_4gemm6kernel13GemmUniversalIN4cute5tupleIJiiiiEEENS1_10collective13CollectiveMmaINS1_34MainloopSm90TmaGmmaWarpSpecializedILi4ENS5_IJNS4_1CILi2EEESB_NSA_ILi1EEEEEENS1_35KernelTmaWarpSpecializedCooperativeEEENS5_IJNSA_ILi128EEESG_NSA_ILi64EEEEEENS_10bfloat16_tENS5_IJlSC_lEEESJ_SK_NS4_8TiledMMAINS4_8MMA_AtomIJNS4_4SM904GMMA28MMA_64x128x16_F32BF16BF16_SSILNSO_5MajorE0ELSQ_0ELNSO_7ScaleInE1ELSR_1EEEEEENS4_6LayoutINS5_IJSB_SC_SC_EEENS5_IJSC_NSA_ILi0EEESW_EEEEENS5_IJNS4_10UnderscoreESZ_SZ_EEEEENS4_23SM90_TMA_LOAD_MULTICASTENS4_14ComposedLayoutINS4_7SwizzleILi3ELi4ELi3EEENS4_18smem_ptr_flag_bitsILi16EEENSU_INS5_IJNSA_ILi8EEESH_EEENS5_IJSH_SC_EEEEEEEvNS4_8identityES12_S1C_vS1D_EENS_8epilogue10collective6detail29Sm90TmaWarpSpecializedAdapterINS1G_15DefaultEpilogueISJ_SK_SK_NS1F_6thread17LinearCombinationISJ_Li1EffLNS1K_9ScaleType4KindE0ELNS_15FloatRoundStyleE2ESJ_EENS1_15EpilogueDefaultEEEEEvvEEEEvNT_6ParamsE)
	.align		4
        /*000c*/ 	.word	index@(__assertfail)
	.align		4
        /*0010*/ 	.word	0x00000000
	.align		4
        /*0014*/ 	.word	0xfffffffe
	.align		4
        /*0018*/ 	.word	0x00000000
	.align		4
        /*001c*/ 	.word	0xfffffffd
	.align		4
        /*0020*/ 	.word	0x00000000
	.align		4
        /*0024*/ 	.word	0xfffffffc


//--------------------- .nv.constant4             --------------------------
	.section	.nv.constant4,"a",@progbits
	.align	8
	.align		8
.nv.constant4:
        /*0000*/ 	.dword	__assertfail
	.align		8
        /*0008*/ 	.dword	__unnamed_1
	.align		8
        /*0010*/ 	.dword	_ZN39_INTERNAL_8e3c2d61_4_k_cu_4fc429c1_37804cuda3std3__45__cpo5beginE
	.align		8
        /*0018*/ 	.dword	_ZN39_INTERNAL_8e3c2d61_4_k_cu_4fc429c1_37804cuda3std3__45__cpo3endE
	.align		8
        /*0020*/ 	.dword	_ZN39_INTERNAL_8e3c2d61_4_k_cu_4fc429c1_37804cuda3std3__45__cpo6cbeginE
	.align		8
        /*0028*/ 	.dword	_ZN39_INTERNAL_8e3c2d61_4_k_cu_4fc429c1_37804cuda3std3__45__cpo4cendE
	.align		8
        /*0030*/ 	.dword	_ZN39_INTERNAL_8e3c2d61_4_k_cu_4fc429c1_37804cuda3std3__441_GLOBAL__N__8e3c2d61_4_k_cu_4fc429c1_37806ignoreE
	.align		8
        /*0038*/ 	.dword	_ZN39_INTERNAL_8e3c2d61_4_k_cu_4fc429c1_37804cuda3std3__419piecewise_constructE
	.align		8
        /*0040*/ 	.dword	_ZN39_INTERNAL_8e3c2d61_4_k_cu_4fc429c1_37804cuda3std3__48in_placeE
	.align		8
        /*0048*/ 	.dword	_ZN39_INTERNAL_8e3c2d61_4_k_cu_4fc429c1_37804cuda3std6ranges3__45__cpo4swapE
	.align		8
        /*0050*/ 	.dword	_ZN39_INTERNAL_8e3c2d61_4_k_cu_4fc429c1_37804cuda3std6ranges3__45__cpo9iter_moveE
	.align		8
        /*0058*/ 	.dword	_ZN39_INTERNAL_8e3c2d61_4_k_cu_4fc429c1_37804cute7productE
	.align		8
        /*0060*/ 	.dword	_ZN39_INTERNAL_8e3c2d61_4_k_cu_4fc429c1_37804cute1_E
	.align		8
        /*0068*/ 	.dword	$str$22
	.align		8
        /*0070*/ 	.dword	$str$23


//--------------------- .text._ZN7cutlass13device_kernelINS_4gemm6kernel13GemmUniversalIN4cute5tupleIJiiiiEEENS1_10collective13CollectiveMmaINS1_34MainloopSm90TmaGmmaWarpSpecializedILi4ENS5_IJNS4_1CILi2EEESB_NSA_ILi1EEEEEENS1_35KernelTmaWarpSpecializedCooperativeEEENS5_IJNSA_ILi128EEESG_NSA_ILi64EEEEEENS_10bfloat16_tENS5_IJlSC_lEEESJ_SK_NS4_8TiledMMAINS4_8MMA_AtomIJNS4_4SM904GMMA28MMA_64x128x16_F32BF16BF16_SSILNSO_5MajorE0ELSQ_0ELNSO_7ScaleInE1ELSR_1EEEEEENS4_6LayoutINS5_IJSB_SC_SC_EEENS5_IJSC_NSA_ILi0EEESW_EEEEENS5_IJNS4_10UnderscoreESZ_SZ_EEEEENS4_23SM90_TMA_LOAD_MULTICASTENS4_14ComposedLayoutINS4_7SwizzleILi3ELi4ELi3EEENS4_18smem_ptr_flag_bitsILi16EEENSU_INS5_IJNSA_ILi8EEESH_EEENS5_IJSH_SC_EEEEEEEvNS4_8identityES12_S1C_vS1D_EENS_8epilogue10collective6detail29Sm90TmaWarpSpecializedAdapterINS1G_15DefaultEpilogueISJ_SK_SK_NS1F_6thread17LinearCombinationISJ_Li1EffLNS1K_9ScaleType4KindE0ELNS_15FloatRoundStyleE2ESJ_EENS1_15EpilogueDefaultEEEEEvvEEEEvNT_6ParamsE --------------------------
	.section	.text._ZN7cutlass13device_kernelINS_4gemm6kernel13GemmUniversalIN4cute5tupleIJiiiiEEENS1_10collective13CollectiveMmaINS1_34MainloopSm90TmaGmmaWarpSpecializedILi4ENS5_IJNS4_1CILi2EEESB_NSA_ILi1EEEEEENS1_35KernelTmaWarpSpecializedCooperativeEEENS5_IJNSA_ILi128EEESG_NSA_ILi64EEEEEENS_10bfloat16_tENS5_IJlSC_lEEESJ_SK_NS4_8TiledMMAINS4_8MMA_AtomIJNS4_4SM904GMMA28MMA_64x128x16_F32BF16BF16_SSILNSO_5MajorE0ELSQ_0ELNSO_7ScaleInE1ELSR_1EEEEEENS4_6LayoutINS5_IJSB_SC_SC_EEENS5_IJSC_NSA_ILi0EEESW_EEEEENS5_IJNS4_10UnderscoreESZ_SZ_EEEEENS4_23SM90_TMA_LOAD_MULTICASTENS4_14ComposedLayoutINS4_7SwizzleILi3ELi4ELi3EEENS4_18smem_ptr_flag_bitsILi16EEENSU_INS5_IJNSA_ILi8EEESH_EEENS5_IJSH_SC_EEEEEEEvNS4_8identityES12_S1C_vS1D_EENS_8epilogue10collective6detail29Sm90TmaWarpSpecializedAdapterINS1G_15DefaultEpilogueISJ_SK_SK_NS1F_6thread17LinearCombinationISJ_Li1EffLNS1K_9ScaleType4KindE0ELNS_15FloatRoundStyleE2ESJ_EENS1_15EpilogueDefaultEEEEEvvEEEEvNT_6ParamsE,"ax",@progbits
	.align	128
.text._ZN7cutlass13device_kernelINS_4gemm6kernel13GemmUniversalIN4cute5tupleIJiiiiEEENS1_10collective13CollectiveMmaINS1_34MainloopSm90TmaGmmaWarpSpecializedILi4ENS5_IJNS4_1CILi2EEESB_NSA_ILi1EEEEEENS1_35KernelTmaWarpSpecializedCooperativeEEENS5_IJNSA_ILi128EEESG_NSA_ILi64EEEEEENS_10bfloat16_tENS5_IJlSC_lEEESJ_SK_NS4_8TiledMMAINS4_8MMA_AtomIJNS4_4SM904GMMA28MMA_64x128x16_F32BF16BF16_SSILNSO_5MajorE0ELSQ_0ELNSO_7ScaleInE1ELSR_1EEEEEENS4_6LayoutINS5_IJSB_SC_SC_EEENS5_IJSC_NSA_ILi0EEESW_EEEEENS5_IJNS4_10UnderscoreESZ_SZ_EEEEENS4_23SM90_TMA_LOAD_MULTICASTENS4_14ComposedLayoutINS4_7SwizzleILi3ELi4ELi3EEENS4_18smem_ptr_flag_bitsILi16EEENSU_INS5_IJNSA_ILi8EEESH_EEENS5_IJSH_SC_EEEEEEEvNS4_8identityES12_S1C_vS1D_EENS_8epilogue10collective6detail29Sm90TmaWarpSpecializedAdapterINS1G_15DefaultEpilogueISJ_SK_SK_NS1F_6thread17LinearCombinationISJ_Li1EffLNS1K_9ScaleType4KindE0ELNS_15FloatRoundStyleE2ESJ_EENS1_15EpilogueDefaultEEEEEvvEEEEvNT_6ParamsE:
        .type           _ZN7cutlass13device_kernelINS_4gemm6kernel13GemmUniversalIN4cute5tupleIJiiiiEEENS1_10collective13CollectiveMmaINS1_34MainloopSm90TmaGmmaWarpSpecializedILi4ENS5_IJNS4_1CILi2EEESB_NSA_ILi1EEEEEENS1_35KernelTmaWarpSpecializedCooperativeEEENS5_IJNSA_ILi128EEESG_NSA_ILi64EEEEEENS_10bfloat16_tENS5_IJlSC_lEEESJ_SK_NS4_8TiledMMAINS4_8MMA_AtomIJNS4_4SM904GMMA28MMA_64x128x16_F32BF16BF16_SSILNSO_5MajorE0ELSQ_0ELNSO_7ScaleInE1ELSR_1EEEEEENS4_6LayoutINS5_IJSB_SC_SC_EEENS5_IJSC_NSA_ILi0EEESW_EEEEENS5_IJNS4_10UnderscoreESZ_SZ_EEEEENS4_23SM90_TMA_LOAD_MULTICASTENS4_14ComposedLayoutINS4_7SwizzleILi3ELi4ELi3EEENS4_18smem_ptr_flag_bitsILi16EEENSU_INS5_IJNSA_ILi8EEESH_EEENS5_IJSH_SC_EEEEEEEvNS4_8identityES12_S1C_vS1D_EENS_8epilogue10collective6detail29Sm90TmaWarpSpecializedAdapterINS1G_15DefaultEpilogueISJ_SK_SK_NS1F_6thread17LinearCombinationISJ_Li1EffLNS1K_9ScaleType4KindE0ELNS_15FloatRoundStyleE2ESJ_EENS1_15EpilogueDefaultEEEEEvvEEEEvNT_6ParamsE,@function
        .size           _ZN7cutlass13device_kernelINS_4gemm6kernel13GemmUniversalIN4cute5tupleIJiiiiEEENS1_10collective13CollectiveMmaINS1_34MainloopSm90TmaGmmaWarpSpecializedILi4ENS5_IJNS4_1CILi2EEESB_NSA_ILi1EEEEEENS1_35KernelTmaWarpSpecializedCooperativeEEENS5_IJNSA_ILi128EEESG_NSA_ILi64EEEEEENS_10bfloat16_tENS5_IJlSC_lEEESJ_SK_NS4_8TiledMMAINS4_8MMA_AtomIJNS4_4SM904GMMA28MMA_64x128x16_F32BF16BF16_SSILNSO_5MajorE0ELSQ_0ELNSO_7ScaleInE1ELSR_1EEEEEENS4_6LayoutINS5_IJSB_SC_SC_EEENS5_IJSC_NSA_ILi0EEESW_EEEEENS5_IJNS4_10UnderscoreESZ_SZ_EEEEENS4_23SM90_TMA_LOAD_MULTICASTENS4_14ComposedLayoutINS4_7SwizzleILi3ELi4ELi3EEENS4_18smem_ptr_flag_bitsILi16EEENSU_INS5_IJNSA_ILi8EEESH_EEENS5_IJSH_SC_EEEEEEEvNS4_8identityES12_S1C_vS1D_EENS_8epilogue10collective6detail29Sm90TmaWarpSpecializedAdapterINS1G_15DefaultEpilogueISJ_SK_SK_NS1F_6thread17LinearCombinationISJ_Li1EffLNS1K_9ScaleType4KindE0ELNS_15FloatRoundStyleE2ESJ_EENS1_15EpilogueDefaultEEEEEvvEEEEvNT_6ParamsE,(.L_x_197 - _ZN7cutlass13device_kernelINS_4gemm6kernel13GemmUniversalIN4cute5tupleIJiiiiEEENS1_10collective13CollectiveMmaINS1_34MainloopSm90TmaGmmaWarpSpecializedILi4ENS5_IJNS4_1CILi2EEESB_NSA_ILi1EEEEEENS1_35KernelTmaWarpSpecializedCooperativeEEENS5_IJNSA_ILi128EEESG_NSA_ILi64EEEEEENS_10bfloat16_tENS5_IJlSC_lEEESJ_SK_NS4_8TiledMMAINS4_8MMA_AtomIJNS4_4SM904GMMA28MMA_64x128x16_F32BF16BF16_SSILNSO_5MajorE0ELSQ_0ELNSO_7ScaleInE1ELSR_1EEEEEENS4_6LayoutINS5_IJSB_SC_SC_EEENS5_IJSC_NSA_ILi0EEESW_EEEEENS5_IJNS4_10UnderscoreESZ_SZ_EEEEENS4_23SM90_TMA_LOAD_MULTICASTENS4_14ComposedLayoutINS4_7SwizzleILi3ELi4ELi3EEENS4_18smem_ptr_flag_bitsILi16EEENSU_INS5_IJNSA_ILi8EEESH_EEENS5_IJSH_SC_EEEEEEEvNS4_8identityES12_S1C_vS1D_EENS_8epilogue10collective6detail29Sm90TmaWarpSpecializedAdapterINS1G_15DefaultEpilogueISJ_SK_SK_NS1F_6thread17LinearCombinationISJ_Li1EffLNS1K_9ScaleType4KindE0ELNS_15FloatRoundStyleE2ESJ_EENS1_15EpilogueDefaultEEEEEvvEEEEvNT_6ParamsE)
        .other          _ZN7cutlass13device_kernelINS_4gemm6kernel13GemmUniversalIN4cute5tupleIJiiiiEEENS1_10collective13CollectiveMmaINS1_34MainloopSm90TmaGmmaWarpSpecializedILi4ENS5_IJNS4_1CILi2EEESB_NSA_ILi1EEEEEENS1_35KernelTmaWarpSpecializedCooperativeEEENS5_IJNSA_ILi128EEESG_NSA_ILi64EEEEEENS_10bfloat16_tENS5_IJlSC_lEEESJ_SK_NS4_8TiledMMAINS4_8MMA_AtomIJNS4_4SM904GMMA28MMA_64x128x16_F32BF16BF16_SSILNSO_5MajorE0ELSQ_0ELNSO_7ScaleInE1ELSR_1EEEEEENS4_6LayoutINS5_IJSB_SC_SC_EEENS5_IJSC_NSA_ILi0EEESW_EEEEENS5_IJNS4_10UnderscoreESZ_SZ_EEEEENS4_23SM90_TMA_LOAD_MULTICASTENS4_14ComposedLayoutINS4_7SwizzleILi3ELi4ELi3EEENS4_18smem_ptr_flag_bitsILi16EEENSU_INS5_IJNSA_ILi8EEESH_EEENS5_IJSH_SC_EEEEEEEvNS4_8identityES12_S1C_vS1D_EENS_8epilogue10collective6detail29Sm90TmaWarpSpecializedAdapterINS1G_15DefaultEpilogueISJ_SK_SK_NS1F_6thread17LinearCombinationISJ_Li1EffLNS1K_9ScaleType4KindE0ELNS_15FloatRoundStyleE2ESJ_EENS1_15EpilogueDefaultEEEEEvvEEEEvNT_6ParamsE,@"STO_CUDA_ENTRY STV_DEFAULT"
_ZN7cutlass13device_kernelINS_4gemm6kernel13GemmUniversalIN4cute5tupleIJiiiiEEENS1_10collective13CollectiveMmaINS1_34MainloopSm90TmaGmmaWarpSpecializedILi4ENS5_IJNS4_1CILi2EEESB_NSA_ILi1EEEEEENS1_35KernelTmaWarpSpecializedCooperativeEEENS5_IJNSA_ILi128EEESG_NSA_ILi64EEEEEENS_10bfloat16_tENS5_IJlSC_lEEESJ_SK_NS4_8TiledMMAINS4_8MMA_AtomIJNS4_4SM904GMMA28MMA_64x128x16_F32BF16BF16_SSILNSO_5MajorE0ELSQ_0ELNSO_7ScaleInE1ELSR_1EEEEEENS4_6LayoutINS5_IJSB_SC_SC_EEENS5_IJSC_NSA_ILi0EEESW_EEEEENS5_IJNS4_10UnderscoreESZ_SZ_EEEEENS4_23SM90_TMA_LOAD_MULTICASTENS4_14ComposedLayoutINS4_7SwizzleILi3ELi4ELi3EEENS4_18smem_ptr_flag_bitsILi16EEENSU_INS5_IJNSA_ILi8EEESH_EEENS5_IJSH_SC_EEEEEEEvNS4_8identityES12_S1C_vS1D_EENS_8epilogue10collective6detail29Sm90TmaWarpSpecializedAdapterINS1G_15DefaultEpilogueISJ_SK_SK_NS1F_6thread17LinearCombinationISJ_Li1EffLNS1K_9ScaleType4KindE0ELNS_15FloatRoundStyleE2ESJ_EENS1_15EpilogueDefaultEEEEEvvEEEEvNT_6ParamsE:
[----:B------:R-:W0:Y:S01]  /*0000*/  LDC R1, c[0x0][0x28] ;  /* 0x00000a00ff017b82 */ /* 0x000e220000000800 */
[----:B------:R-:W1:Y:S01]  /*0010*/  S2R R95, SR_TID.X ;  /* 0x00000000005f7919 */ /* 0x000e620000002100 */
[----:B------:R-:W-:Y:S01]  /*0020*/  ELECT P0, URZ, PT ;  /* 0x00000000003f782f */ /* 0x000fe20003800000 */
[----:B------:R-:W-:Y:S01]  /*0030*/  BSSY B0, `(.L_x_0) ;  /* 0x000000f000007945 */ /* 0x000fe20003800000 */
[--C-:B-1----:R-:W-:Y:S02]  /*0040*/  SHF.R.U32.HI R0, RZ, 0x5, R95.reuse ;  /* 0x00000005ff007819 */ /* 0x102fe4000001165f */
[----:B------:R-:W-:-:S03]  /*0050*/  SHF.R.U32.HI R6, RZ, 0x7, R95 ;  /* 0x00000007ff067819 */ /* 0x000fc6000001165f */
[----:B------:R-:W1:Y:S04]  /*0060*/  SHFL.IDX PT, R2, R0, RZ, 0x1f ;  /* 0x00001fff00027589 */ /* 0x000e6800000e0000 */
[----:B------:R2:W3:Y:S01]  /*0070*/  SHFL.IDX PT, R5, R6, RZ, 0x1f ;  /* 0x00001fff06057589 */ /* 0x0004e200000e0000 */
[----:B-1----:R-:W-:-:S13]  /*0080*/  ISETP.NE.OR P0, PT, R2, RZ, !P0 ;  /* 0x000000ff0200720c */ /* 0x002fda0004705670 */
[----:B0-23--:R-:W-:Y:S05]  /*0090*/  @P0 BRA `(.L_x_1) ;  /* 0x0000000000200947 */ /* 0x00dfea0003800000 */
[----:B------:R-:W-:Y:S02]  /*00a0*/  ULDC.64 UR4, c[0x0][0x198] ;  /* 0x0000660000047ab9 */ /* 0x000fe40000000a00 */
[----:B------:R-:W-:Y:S02]  /*00b0*/  UIADD3 UR6, UP0, UR4, 0xf0, URZ ;  /* 0x000000f004067890 */ /* 0x000fe4000ff1e03f */
[----:B------:R-:W-:Y:S02]  /*00c0*/  UIADD3 UR4, UP1, UR4, 0x1f0, URZ ;  /* 0x000001f004047890 */ /* 0x000fe4000ff3e03f */
[----:B------:R-:W-:Y:S02]  /*00d0*/  UIADD3.X UR7, URZ, UR5, URZ, UP0, !UPT ;  /* 0x000000053f077290 */ /* 0x000fe400087fe43f */
[----:B------:R-:W-:-:S07]  /*00e0*/  UIADD3.X UR5, URZ, UR5, URZ, UP1, !UPT ;  /* 0x000000053f057290 */ /* 0x000fce0008ffe43f */
[----:B------:R0:W-:Y:S02]  /*00f0*/  UTMACCTL.PF [UR6] ;  /* 0x00000000060079b9 */ /* 0x0001e40008040000 */
[----:B------:R0:W-:Y:S02]  /*0100*/  UTMACCTL.PF [UR4] ;  /* 0x00000000040079b9 */ /* 0x0001e40008040000 */
[----:B0-----:R-:W-:Y:S01]  /*0110*/  NOP ;  /* 0x0000000000007918 */ /* 0x001fe20000000000 */
.L_x_1:
[----:B------:R-:W-:Y:S05]  /*0120*/  BSYNC B0 ;  /* 0x0000000000007941 */ /* 0x000fea0003800000 */
.L_x_0:
[----:B------:R-:W0:Y:S02]  /*0130*/  SHFL.IDX PT, R3, R0, RZ, 0x1f ;  /* 0x00001fff00037589 */ /* 0x000e2400000e0000 */
[----:B0-----:R-:W-:-:S13]  /*0140*/  ISETP.NE.AND P0, PT, R3, RZ, PT ;  /* 0x000000ff0300720c */ /* 0x001fda0003f05270 */
[----:B------:R-:W-:Y:S05]  /*0150*/  @P0 BRA `(.L_x_2) ;  /* 0x0000000000580947 */ /* 0x000fea0003800000 */
[----:B------:R-:W0:Y:S01]  /*0160*/  S2UR UR8, SR_CgaCtaId ;  /* 0x00000000000879c3 */ /* 0x000e220000008800 */
[----:B------:R-:W-:Y:S01]  /*0170*/  UMOV UR4, 0x400 ;  /* 0x0000040000047882 */ /* 0x000fe20000000000 */
[----:B------:R-:W-:Y:S01]  /*0180*/  UMOV UR5, 0x1 ;  /* 0x0000000100057882 */ /* 0x000fe20000000000 */
[----:B------:R-:W-:Y:S01]  /*0190*/  UMOV UR6, 0x6 ;  /* 0x0000000600067882 */ /* 0x000fe20000000000 */
[----:B------:R-:W-:Y:S01]  /*01a0*/  ELECT P0, URZ, PT ;  /* 0x00000000003f782f */ /* 0x000fe20003800000 */
[----:B------:R-:W-:-:S04]  /*01b0*/  UIADD3 UR6, -UR6, 0x100000, URZ ;  /* 0x0010000006067890 */ /* 0x000fc8000fffe13f */
[----:B------:R-:W-:Y:S02]  /*01c0*/  USHF.L.U32 UR7, UR6, 0xb, URZ ;  /* 0x0000000b06077899 */ /* 0x000fe4000800063f */
[----:B------:R-:W-:Y:S02]  /*01d0*/  USHF.L.U32 UR6, UR6, 0x1, URZ ;  /* 0x0000000106067899 */ /* 0x000fe4000800063f */
[----:B0-----:R-:W-:Y:S02]  /*01e0*/  ULEA UR8, UR8, UR4, 0x18 ;  /* 0x0000000408087291 */ /* 0x001fe4000f8ec03f */
[----:B------:R-:W-:-:S04]  /*01f0*/  UIADD3 UR4, -UR5, 0x100000, URZ ;  /* 0x0010000005047890 */ /* 0x000fc8000fffe13f */
[----:B------:R-:W-:Y:S02]  /*0200*/  USHF.L.U32 UR5, UR4, 0xb, URZ ;  /* 0x0000000b04057899 */ /* 0x000fe4000800063f */
[----:B------:R-:W-:Y:S01]  /*0210*/  USHF.L.U32 UR4, UR4, 0x1, URZ ;  /* 0x0000000104047899 */ /* 0x000fe2000800063f */
[----:B------:R-:W0:Y:S11]  /*0220*/  FENCE.VIEW.ASYNC.S ;  /* 0x00000000000073c6 */ /* 0x000e360000000000 */
[----:B0-----:R0:W1:Y:S01]  /*0230*/  SYNCS.EXCH.64 URZ, [UR8], UR4 ;  /* 0x00000004083f75b2 */ /* 0x0010620008000100 */
[----:B------:R0:W2:Y:S01]  /*0240*/  SYNCS.EXCH.64 URZ, [UR8+0x20], UR6 ;  /* 0x00002006083f75b2 */ /* 0x0000a20008000100 */
[----:B------:R0:W3:Y:S01]  /*0250*/  SYNCS.EXCH.64 URZ, [UR8+0x8], UR4 ;  /* 0x00000804083f75b2 */ /* 0x0000e20008000100 */
[----:B------:R0:W4:Y:S01]  /*0260*/  SYNCS.EXCH.64 URZ, [UR8+0x28], UR6 ;  /* 0x00002806083f75b2 */ /* 0x0001220008000100 */
[----:B------:R0:W0:Y:S01]  /*0270*/  SYNCS.EXCH.64 URZ, [UR8+0x10], UR4 ;  /* 0x00001004083f75b2 */ /* 0x0000220008000100 */
[----:B------:R0:W0:Y:S01]  /*0280*/  SYNCS.EXCH.64 URZ, [UR8+0x30], UR6 ;  /* 0x00003006083f75b2 */ /* 0x0000220008000100 */
[----:B------:R0:W0:Y:S01]  /*0290*/  SYNCS.EXCH.64 URZ, [UR8+0x18], UR4 ;  /* 0x00001804083f75b2 */ /* 0x0000220008000100 */
[----:B------:R0:W0:Y:S01]  /*02a0*/  SYNCS.EXCH.64 URZ, [UR8+0x38], UR6 ;  /* 0x00003806083f75b2 */ /* 0x0000220008000100 */
[----:B------:R-:W-:Y:S01]  /*02b0*/  NOP ;  /* 0x0000000000007918 */ /* 0x000fe20000000000 */
.L_x_2:
[----:B------:R-:W-:Y:S01]  /*02c0*/  SHF.R.S32.HI R4, RZ, 0x1f, R95 ;  /* 0x0000001fff047819 */ /* 0x000fe2000001145f */
[----:B------:R-:W5:Y:S01]  /*02d0*/  SHFL.IDX PT, R0, R0, RZ, 0x1f ;  /* 0x00001fff00007589 */ /* 0x000f6200000e0000 */
[----:B0-----:R-:W0:Y:S01]  /*02e0*/  S2UR UR8, SR_CTAID.X ;  /* 0x00000000000879c3 */ /* 0x001e220000002500 */
[----:B------:R-:W-:Y:S02]  /*02f0*/  ELECT P0, URZ, PT ;  /* 0x00000000003f782f */ /* 0x000fe40003800000 */
[----:B------:R-:W-:Y:S01]  /*0300*/  LEA.HI R4, R4, R95, RZ, 0x7 ;  /* 0x0000005f04047211 */ /* 0x000fe200078f38ff */
[----:B------:R-:W-:Y:S01]  /*0310*/  ULDC UR4, c[0x0][0x150] ;  /* 0x0000540000047ab9 */ /* 0x000fe20000000800 */
[----:B------:R-:W-:Y:S01]  /*0320*/  SHF.R.S32.HI R10, RZ, 0x1f, R3 ;  /* 0x0000001fff0a7819 */ /* 0x000fe20000011403 */
[----:B------:R-:W-:Y:S01]  /*0330*/  NOP ;  /* 0x0000000000007918 */ /* 0x000fe20000000000 */
[----:B------:R-:W-:Y:S01]  /*0340*/  LOP3.LUT R4, R4, 0xffffff80, RZ, 0xc0, !PT ;  /* 0xffffff8004047812 */ /* 0x000fe200078ec0ff */
[----:B------:R-:W-:Y:S01]  /*0350*/  NOP ;  /* 0x0000000000007918 */ /* 0x000fe20000000000 */
[----:B------:R-:W-:Y:S01]  /*0360*/  LEA.HI R10, R10, R3, RZ, 0x2 ;  /* 0x000000030a0a7211 */ /* 0x000fe200078f10ff */
[----:B------:R-:W1:Y:S01]  /*0370*/  LDC R12, c[0x0][0x144] ;  /* 0x00005100ff0c7b82 */ /* 0x000e620000000800 */
[----:B------:R-:W-:Y:S01]  /*0380*/  IMAD.MOV.U32 R22, RZ, RZ, 0x1 ;  /* 0x00000001ff167424 */ /* 0x000fe200078e00ff */
[----:B------:R-:W-:Y:S01]  /*0390*/  ISETP.NE.AND P3, PT, R5, RZ, PT ;  /* 0x000000ff0500720c */ /* 0x000fe20003f65270 */
[----:B------:R-:W-:Y:S01]  /*03a0*/  IMAD.IADD R8, R95, 0x1, -R4 ;  /* 0x000000015f087824 */ /* 0x000fe200078e0a04 */
[----:B------:R-:W-:Y:S01]  /*03b0*/  LOP3.LUT R10, R10, 0x3ffffffc, RZ, 0xc0, !PT ;  /* 0x3ffffffc0a0a7812 */ /* 0x000fe200078ec0ff */
[----:B------:R-:W2:Y:S03]  /*03c0*/  S2R R4, SR_CTAID.Y ;  /* 0x0000000000047919 */ /* 0x000ea60000002600 */
[----:B------:R-:W-:Y:S01]  /*03d0*/  SHF.R.S32.HI R7, RZ, 0x1f, R8 ;  /* 0x0000001fff077819 */ /* 0x000fe20000011408 */
[----:B------:R-:W-:Y:S01]  /*03e0*/  IMAD.IADD R10, R3, 0x1, -R10 ;  /* 0x00000001030a7824 */ /* 0x000fe200078e0a0a */
[----:B------:R-:W3:Y:S02]  /*03f0*/  LDC R14, c[0x0][0x140] ;  /* 0x00005000ff0e7b82 */ /* 0x000ee40000000800 */
[----:B------:R-:W-:-:S02]  /*0400*/  LEA.HI R7, R7, R8, RZ, 0x3 ;  /* 0x0000000807077211 */ /* 0x000fc400078f18ff */
[----:B-----5:R-:W-:Y:S02]  /*0410*/  ISETP.NE.OR P0, PT, R0, RZ, !P0 ;  /* 0x000000ff0000720c */ /* 0x020fe40004705670 */
[--C-:B------:R-:W-:Y:S02]  /*0420*/  SHF.R.S32.HI R0, RZ, 0x3, R7.reuse ;  /* 0x00000003ff007819 */ /* 0x100fe40000011407 */
[----:B------:R-:W-:Y:S02]  /*0430*/  SHF.R.S32.HI R7, RZ, 0x1f, R7 ;  /* 0x0000001fff077819 */ /* 0x000fe40000011407 */
[----:B0-----:R-:W-:Y:S02]  /*0440*/  I2FP.F32.U32 R9, UR8 ;  /* 0x0000000800097c45 */ /* 0x001fe40008201000 */
[----:B------:R-:W-:-:S03]  /*0450*/  LEA.HI R7, R7, R0, RZ, 0x2 ;  /* 0x0000000007077211 */ /* 0x000fc600078f10ff */
[----:B------:R-:W-:Y:S01]  /*0460*/  FMUL R9, R9, UR4 ;  /* 0x0000000409097c20 */ /* 0x000fe20008400000 */
[----:B------:R-:W-:Y:S01]  /*0470*/  LOP3.LUT R7, R7, 0xfffffffc, RZ, 0xc0, !PT ;  /* 0xfffffffc07077812 */ /* 0x000fe200078ec0ff */
[----:B------:R-:W-:Y:S01]  /*0480*/  VOTEU.ALL UP0, P0 ;  /* 0x00000000003f7886 */ /* 0x000fe20000000000 */
[----:B------:R-:W-:Y:S01]  /*0490*/  ULDC UR4, c[0x0][0x154] ;  /* 0x0000550000047ab9 */ /* 0x000fe20000000800 */
[----:B------:R-:W-:Y:S02]  /*04a0*/  VOTEU.ALL UP1, P0 ;  /* 0x00000000003f7886 */ /* 0x000fe40000020000 */
[----:B------:R-:W0:Y:S01]  /*04b0*/  F2I.U32.TRUNC.NTZ R9, R9 ;  /* 0x0000000900097305 */ /* 0x000e22000020f000 */
[----:B------:R-:W-:Y:S01]  /*04c0*/  IMAD.IADD R7, R0, 0x1, -R7 ;  /* 0x0000000100077824 */ /* 0x000fe200078e0a07 */
[----:B------:R-:W5:Y:S01]  /*04d0*/  @!UP0 S2UR UR7, SR_CgaCtaId ;  /* 0x00000000000789c3 */ /* 0x000f620000008800 */
[----:B------:R-:W-:Y:S01]  /*04e0*/  @!UP0 UMOV UR6, 0x400 ;  /* 0x0000040000068882 */ /* 0x000fe20000000000 */
[----:B---3--:R-:W-:Y:S01]  /*04f0*/  ISETP.EQ.U32.AND P2, PT, R14, 0x1, PT ;  /* 0x000000010e00780c */ /* 0x008fe20003f42070 */
[----:B------:R-:W-:Y:S01]  /*0500*/  IMAD R10, R10, 0x4, R7 ;  /* 0x000000040a0a7824 */ /* 0x000fe200078e0207 */
[----:B--2---:R-:W-:-:S03]  /*0510*/  I2FP.F32.U32 R3, R4 ;  /* 0x0000000400037245 */ /* 0x004fc60000201000 */
[C---:B------:R-:W-:Y:S01]  /*0520*/  IMAD.SHL.U32 R19, R10.reuse, 0x4, RZ ;  /* 0x000000040a137824 */ /* 0x040fe200078e00ff */
[----:B------:R-:W-:Y:S01]  /*0530*/  LEA.HI R0, R10, R10, RZ, 0x1 ;  /* 0x0000000a0a007211 */ /* 0x000fe200078f08ff */
[----:B------:R-:W-:Y:S01]  /*0540*/  FMUL R13, R3, UR4 ;  /* 0x00000004030d7c20 */ /* 0x000fe20008400000 */
[----:B------:R-:W2:Y:S01]  /*0550*/  LDC R7, c[0x0][0x148] ;  /* 0x00005200ff077b82 */ /* 0x000ea20000000800 */
[----:B------:R-:W-:Y:S01]  /*0560*/  UMOV UR4, 0x20 ;  /* 0x0000002000047882 */ /* 0x000fe20000000000 */
[----:B------:R-:W-:Y:S01]  /*0570*/  LOP3.LUT R11, R0, 0xfffffffe, RZ, 0xc0, !PT ;  /* 0xfffffffe000b7812 */ /* 0x000fe200078ec0ff */
[----:B0-----:R-:W-:Y:S01]  /*0580*/  IMAD.MOV R15, RZ, RZ, -R9 ;  /* 0x000000ffff0f7224 */ /* 0x001fe200078e0a09 */
[----:B------:R-:W-:Y:S01]  /*0590*/  SHF.R.S32.HI R9, RZ, 0x1f, R2 ;  /* 0x0000001fff097819 */ /* 0x000fe20000011402 */
[----:B------:R-:W0:Y:S01]  /*05a0*/  F2I.U32.TRUNC.NTZ R13, R13 ;  /* 0x0000000d000d7305 */ /* 0x000e22000020f000 */
[----:B------:R-:W-:Y:S01]  /*05b0*/  LOP3.LUT R19, R10, 0xc, R19, 0x78, !PT ;  /* 0x0000000c0a137812 */ /* 0x000fe200078e7813 */
[----:B-1----:R-:W-:Y:S01]  /*05c0*/  IMAD R3, R12, R15, UR8 ;  /* 0x000000080c037e24 */ /* 0x002fe2000f8e020f */
[----:B------:R-:W-:Y:S01]  /*05d0*/  LEA.HI R9, R9, R2, RZ, 0x2 ;  /* 0x0000000209097211 */ /* 0x000fe200078f10ff */
[----:B------:R-:W-:Y:S01]  /*05e0*/  IMAD.IADD R0, R10, 0x1, -R11 ;  /* 0x000000010a007824 */ /* 0x000fe200078e0a0b */
[----:B------:R-:W-:-:S04]  /*05f0*/  @!UP0 UIADD3 UR4, -UR4, 0x100000, URZ ;  /* 0x0010000004048890 */ /* 0x000fc8000fffe13f */
[----:B------:R-:W-:Y:S02]  /*0600*/  @!UP0 USHF.L.U32 UR5, UR4, 0xb, URZ ;  /* 0x0000000b04058899 */ /* 0x000fe4000800063f */
[----:B------:R-:W-:Y:S01]  /*0610*/  @!UP0 USHF.L.U32 UR4, UR4, 0x1, URZ ;  /* 0x0000000104048899 */ /* 0x000fe2000800063f */
[----:B------:R-:W-:Y:S01]  /*0620*/  VIADD R10, R5, 0xffffffff ;  /* 0xffffffff050a7836 */ /* 0x000fe20000000000 */
[----:B------:R-:W-:Y:S02]  /*0630*/  LOP3.LUT R9, R9, 0xfffffffc, RZ, 0xc0, !PT ;  /* 0xfffffffc09097812 */ /* 0x000fe400078ec0ff */
[----:B------:R-:W-:Y:S01]  /*0640*/  ISETP.NE.AND P4, PT, R0, R3, PT ;  /* 0x000000030000720c */ /* 0x000fe20003f85270 */
[----:B-----5:R-:W-:Y:S01]  /*0650*/  @!UP0 ULEA UR6, UR7, UR6, 0x18 ;  /* 0x0000000607068291 */ /* 0x020fe2000f8ec03f */
[----:B------:R-:W-:Y:S01]  /*0660*/  ISETP.GE.U32.AND P6, PT, R10, 0x2, PT ;  /* 0x000000020a00780c */ /* 0x000fe20003fc6070 */
[----:B------:R-:W-:Y:S01]  /*0670*/  IMAD.IADD R0, R2, 0x1, -R9 ;  /* 0x0000000102007824 */ /* 0x000fe200078e0a09 */
[----:B------:R-:W-:Y:S01]  /*0680*/  VOTEU.ALL UP0, P0 ;  /* 0x00000000003f7886 */ /* 0x000fe20000000000 */
[----:B------:R-:W-:Y:S01]  /*0690*/  LOP3.LUT P0, RZ, R8, 0x7, RZ, 0xc0, !PT ;  /* 0x0000000708ff7812 */ /* 0x000fe2000780c0ff */
[----:B0-----:R-:W-:Y:S01]  /*06a0*/  IMAD.MOV R20, RZ, RZ, -R13 ;  /* 0x000000ffff147224 */ /* 0x001fe200078e0a0d */
[----:B------:R-:W-:-:S02]  /*06b0*/  LOP3.LUT R11, R95, 0x7f, RZ, 0xc0, !PT ;  /* 0x0000007f5f0b7812 */ /* 0x000fc400078ec0ff */
[C---:B------:R-:W-:Y:S01]  /*06c0*/  ISETP.NE.AND P1, PT, R0.reuse, 0x3, PT ;  /* 0x000000030000780c */ /* 0x040fe20003f25270 */
[----:B--2---:R-:W-:Y:S01]  /*06d0*/  IMAD R9, R7, R20, R4 ;  /* 0x0000001407097224 */ /* 0x004fe200078e0204 */
[C---:B------:R-:W-:Y:S02]  /*06e0*/  ISETP.LT.U32.AND P0, PT, R19.reuse, 0x4, !P0 ;  /* 0x000000041300780c */ /* 0x040fe40004701070 */
[----:B------:R-:W-:Y:S01]  /*06f0*/  @P4 LEA.HI R2, R19, R19, RZ, 0x1 ;  /* 0x0000001313024211 */ /* 0x000fe200078f08ff */
[----:B------:R-:W0:Y:S02]  /*0700*/  FENCE.VIEW.ASYNC.S ;  /* 0x00000000000073c6 */ /* 0x000e240000000000 */
[----:B0-----:R0:W1:Y:S01]  /*0710*/  @!UP0 SYNCS.EXCH.64 URZ, [UR6+0x50], UR4 ;  /* 0x00005004063f85b2 */ /* 0x0010620008000100 */
[----:B------:R-:W-:Y:S02]  /*0720*/  ISETP.EQ.OR P1, PT, R0, RZ, !P1 ;  /* 0x000000ff0000720c */ /* 0x000fe40004f22670 */
[----:B------:R-:W-:-:S02]  /*0730*/  @P4 SHF.R.S32.HI R2, RZ, 0x1, R2 ;  /* 0x00000001ff024819 */ /* 0x000fc40000011402 */
[----:B------:R-:W-:Y:S02]  /*0740*/  ISETP.EQ.AND P1, PT, R5, RZ, P1 ;  /* 0x000000ff0500720c */ /* 0x000fe40000f22270 */
[----:B------:R-:W-:Y:S02]  /*0750*/  @P4 ISETP.NE.AND P5, PT, R2, R9, PT ;  /* 0x000000090200420c */ /* 0x000fe40003fa5270 */
[----:B------:R-:W-:Y:S02]  /*0760*/  SEL R9, RZ, 0x1, !P0 ;  /* 0x00000001ff097807 */ /* 0x000fe40004000000 */
[----:B------:R-:W-:Y:S02]  /*0770*/  @P4 SEL R22, RZ, 0x1, P5 ;  /* 0x00000001ff164807 */ /* 0x000fe40002800000 */
[----:B------:R-:W-:Y:S02]  /*0780*/  SEL R18, RZ, 0x1, !P1 ;  /* 0x00000001ff127807 */ /* 0x000fe40004800000 */
[----:B------:R-:W-:Y:S01]  /*0790*/  LOP3.LUT R22, R22, R9, RZ, 0xc0, !PT ;  /* 0x0000000916167212 */ /* 0x000fe200078ec0ff */
[----:B------:R0:W2:Y:S01]  /*07a0*/  @!UP1 SYNCS.EXCH.64 URZ, [UR6+0x58], UR4 ;  /* 0x00005804063f95b2 */ /* 0x0000a20008000100 */
[----:B------:R-:W-:Y:S01]  /*07b0*/  SEL R18, R18, 0x2, P6 ;  /* 0x0000000212127807 */ /* 0x000fe20003000000 */
[----:B------:R-:W-:Y:S01]  /*07c0*/  NOP ;  /* 0x0000000000007918 */ /* 0x000fe20000000000 */
[----:B------:R-:W-:Y:S05]  /*07d0*/  @!P2 BRA `(.L_x_3) ;  /* 0x000000000008a947 */ /* 0x000fea0003800000 */
[----:B-12-4-:R-:W-:Y:S01]  /*07e0*/  UCGABAR_ARV ;  /* 0x00000000000079c7 */ /* 0x016fe20008000000 */
[----:B------:R-:W-:Y:S05]  /*07f0*/  BRA `(.L_x_4) ;  /* 0x0000000000047947 */ /* 0x000fea0003800000 */
.L_x_3:
[----:B-12-4-:R-:W-:Y:S01]  /*0800*/  NOP ;  /* 0x0000000000007918 */ /* 0x016fe20000000000 */
.L_x_4:
[----:B------:R-:W1:Y:S01]  /*0810*/  LDC R2, c[0x0][0x65c] ;  /* 0x00019700ff027b82 */ /* 0x000e620000000800 */
[----:B------:R-:W-:Y:S02]  /*0820*/  IMAD.U32 R8, RZ, RZ, UR8 ;  /* 0x00000008ff087e24 */ /* 0x000fe4000f8e00ff */
[----:B------:R-:W-:Y:S01]  /*0830*/  IMAD.MOV.U32 R9, RZ, RZ, RZ ;  /* 0x000000ffff097224 */ /* 0x000fe200078e00ff */
[----:B-1----:R-:W-:-:S04]  /*0840*/  ISETP.NE.AND P1, PT, R2, 0x1, PT ;  /* 0x000000010200780c */ /* 0x002fc80003f25270 */
[----:B------:R-:W-:-:S09]  /*0850*/  P2R R5, PR, RZ, 0x2 ;  /* 0x00000002ff057803 */ /* 0x000fd20000000000 */
[----:B------:R-:W1:Y:S01]  /*0860*/  @P1 LDC R17, c[0x0][0x10] ;  /* 0x00000400ff111b82 */ /* 0x000e620000000800 */
[----:B------:R-:W-:Y:S02]  /*0870*/  @P1 IMAD.MOV.U32 R5, RZ, RZ, RZ ;  /* 0x000000ffff051224 */ /* 0x000fe400078e00ff */
[----:B------:R-:W-:-:S05]  /*0880*/  @P1 IMAD.MOV.U32 R15, RZ, RZ, RZ ;  /* 0x000000ffff0f1224 */ /* 0x000fca00078e00ff */
[----:B------:R-:W2:Y:S01]  /*0890*/  @!P1 LDC R13, c[0x0][0xc] ;  /* 0x00000300ff0d9b82 */ /* 0x000ea20000000800 */
[----:B0-----:R-:W-:Y:S01]  /*08a0*/  ULDC UR4, c[0x0][0xc] ;  /* 0x0000030000047ab9 */ /* 0x001fe20000000800 */
[----:B------:R-:W-:Y:S01]  /*08b0*/  ULDC UR5, c[0x0][0x10] ;  /* 0x0000040000057ab9 */ /* 0x000fe20000000800 */
[----:B------:R-:W-:Y:S01]  /*08c0*/  ULDC UR6, c[0x0][0x14] ;  /* 0x0000050000067ab9 */ /* 0x000fe20000000800 */
[----:B------:R-:W-:-:S04]  /*08d0*/  UIMAD.WIDE.U32 UR4, UR4, UR5, URZ ;  /* 0x00000005040472a5 */ /* 0x000fc8000f8e003f */
[----:B------:R-:W-:Y:S02]  /*08e0*/  UIMAD.WIDE.U32 UR36, UR4, UR6, URZ ;  /* 0x00000006042472a5 */ /* 0x000fe4000f8e003f */
[----:B------:R-:W-:-:S04]  /*08f0*/  UIMAD UR42, UR5, UR6, URZ ;  /* 0x00000006052a72a4 */ /* 0x000fc8000f8e023f */
[----:B------:R-:W-:Y:S01]  /*0900*/  UIADD3 UR42, UR37, UR42, URZ ;  /* 0x0000002a252a7290 */ /* 0x000fe2000fffe03f */
[----:B-1----:R-:W-:-:S04]  /*0910*/  @P1 IMAD.WIDE.U32 R16, R17, UR8, R4 ;  /* 0x0000000811101c25 */ /* 0x002fc8000f8e0004 */
[----:B------:R-:W-:Y:S02]  /*0920*/  @P1 IMAD.IADD R17, R17, 0x1, R15 ;  /* 0x0000000111111824 */ /* 0x000fe400078e020f */
[----:B--2---:R-:W-:-:S04]  /*0930*/  @!P1 IMAD.WIDE.U32 R8, R4, R13, R8 ;  /* 0x0000000d04089225 */ /* 0x004fc800078e0008 */
[----:B------:R-:W-:Y:S02]  /*0940*/  @!P1 IMAD.MOV.U32 R16, RZ, RZ, R8 ;  /* 0x000000ffff109224 */ /* 0x000fe400078e0008 */
[----:B------:R-:W-:Y:S01]  /*0950*/  @!P1 IMAD.MOV.U32 R17, RZ, RZ, R9 ;  /* 0x000000ffff119224 */ /* 0x000fe200078e0009 */
[----:B------:R-:W-:Y:S06]  /*0960*/  @!P2 BRA `(.L_x_5) ;  /* 0x00000000000ca947 */ /* 0x000fec0003800000 */
[----:B------:R-:W-:Y:S01]  /*0970*/  UCGABAR_WAIT ;  /* 0x0000000000007dc7 */ /* 0x000fe20008000000 */
[----:B------:R-:W-:Y:S01]  /*0980*/  CCTL.IVALL ;  /* 0x00000000ff00798f */ /* 0x000fe20002000000 */
[----:B------:R-:W-:Y:S05]  /*0990*/  BRA `(.L_x_6) ;  /* 0x0000000000047947 */ /* 0x000fea0003800000 */
.L_x_5:
[----:B------:R-:W-:Y:S06]  /*09a0*/  BAR.SYNC.DEFER_BLOCKING 0x0 ;  /* 0x0000000000007b1d */ /* 0x000fec0000010000 */
.L_x_6:
[----:B------:R-:W-:Y:S05]  /*09b0*/  @!P3 BRA `(.L_x_7) ;  /* 0x0000005c0098b947 */ /* 0x000fea0003800000 */
[----:B------:R-:W-:-:S13]  /*09c0*/  ISETP.GT.U32.AND P0, PT, R10, 0x1, PT ;  /* 0x000000010a00780c */ /* 0x000fda0003f04070 */
[----:B------:R-:W-:Y:S05]  /*09d0*/  @P0 EXIT ;  /* 0x000000000000094d */ /* 0x000fea0003800000 */
[----:B------:R-:W-:Y:S01]  /*09e0*/  ULDC.64 UR4, c[0x0][0x650] ;  /* 0x0001940000047ab9 */ /* 0x000fe20000000a00 */
[----:B------:R-:W-:Y:S01]  /*09f0*/  PRMT R0, RZ, 0x7610, R0 ;  /* 0x00007610ff007816 */ /* 0x000fe20000000000 */
[----:B------:R-:W-:Y:S01]  /*0a00*/  IMAD.MOV.U32 R103, RZ, RZ, -0x1 ;  /* 0xffffffffff677424 */ /* 0x000fe200078e00ff */
[----:B------:R-:W-:Y:S01]  /*0a10*/  ISETP.GE.U32.AND P0, PT, R16, UR4, PT ;  /* 0x0000000410007c0c */ /* 0x000fe2000bf06070 */
[----:B------:R-:W-:Y:S02]  /*0a20*/  IMAD.MOV.U32 R100, RZ, RZ, -0x1 ;  /* 0xffffffffff647424 */ /* 0x000fe400078e00ff */
[----:B------:R-:W-:Y:S01]  /*0a30*/  IMAD.MOV.U32 R101, RZ, RZ, -0x1 ;  /* 0xffffffffff657424 */ /* 0x000fe200078e00ff */
[----:B------:R-:W-:-:S13]  /*0a40*/  ISETP.GE.U32.AND.EX P0, PT, R17, UR5, PT, P0 ;  /* 0x0000000511007c0c */ /* 0x000fda000bf06100 */
[----:B------:R-:W-:Y:S05]  /*0a50*/  @P0 BRA `(.L_x_8) ;  /* 0x0000000400280947 */ /* 0x000fea0003800000 */
[----:B------:R-:W0:Y:S01]  /*0a60*/  LDC.64 R24, c[0x0][0x628] ;  /* 0x00018a00ff187b82 */ /* 0x000e220000000a00 */
[----:B------:R-:W-:Y:S02]  /*0a70*/  IMAD.MOV.U32 R8, RZ, RZ, R16 ;  /* 0x000000ffff087224 */ /* 0x000fe400078e0010 */
[----:B------:R-:W-:-:S05]  /*0a80*/  IMAD.MOV.U32 R9, RZ, RZ, R17 ;  /* 0x000000ffff097224 */ /* 0x000fca00078e0011 */
[----:B------:R-:W1:Y:S08]  /*0a90*/  LDC R0, c[0x0][0x630] ;  /* 0x00018c00ff007b82 */ /* 0x000e700000000800 */
[----:B------:R-:W2:Y:S01]  /*0aa0*/  LDC.64 R26, c[0x0][0x620] ;  /* 0x00018800ff1a7b82 */ /* 0x000ea20000000a00 */
[----:B0-----:R-:W-:-:S04]  /*0ab0*/  ISETP.NE.U32.AND P0, PT, R24, RZ, PT ;  /* 0x000000ff1800720c */ /* 0x001fc80003f05070 */
[----:B------:R-:W-:-:S13]  /*0ac0*/  ISETP.NE.AND.EX P0, PT, R25, RZ, PT, P0 ;  /* 0x000000ff1900720c */ /* 0x000fda0003f05300 */
[----:B-12---:R-:W-:Y:S05]  /*0ad0*/  @!P0 BRA `(.L_x_9) ;  /* 0x0000000000288947 */ /* 0x006fea0003800000 */
[----:B------:R-:W0:Y:S02]  /*0ae0*/  LDC R15, c[0x0][0x634] ;  /* 0x00018d00ff0f7b82 */ /* 0x000e240000000800 */
[----:B0-----:R-:W-:-:S05]  /*0af0*/  IADD3 R15, P0, R16, R15, RZ ;  /* 0x0000000f100f7210 */ /* 0x001fca0007f1e0ff */
[----:B------:R-:W-:-:S04]  /*0b00*/  IMAD.X R21, RZ, RZ, R17, P0 ;  /* 0x000000ffff157224 */ /* 0x000fc800000e0611 */
[----:B------:R-:W-:-:S04]  /*0b10*/  IMAD.WIDE.U32 R8, R21, R24, RZ ;  /* 0x0000001815087225 */ /* 0x000fc800078e00ff */
[----:B------:R-:W-:-:S04]  /*0b20*/  IMAD.WIDE.U32 R12, P0, R15, R25, R8 ;  /* 0x000000190f0c7225 */ /* 0x000fc80007800008 */
[----:B------:R-:W-:-:S04]  /*0b30*/  IMAD.WIDE.U32 R8, R15, R24, RZ ;  /* 0x000000180f087225 */ /* 0x000fc800078e00ff */
[----:B------:R-:W-:Y:S01]  /*0b40*/  IMAD.X R15, RZ, RZ, RZ, P0 ;  /* 0x000000ffff0f7224 */ /* 0x000fe200000e06ff */
[----:B------:R-:W-:Y:S01]  /*0b50*/  IADD3 RZ, P0, R9, R12, RZ ;  /* 0x0000000c09ff7210 */ /* 0x000fe20007f1e0ff */
[----:B------:R-:W-:-:S04]  /*0b60*/  IMAD.MOV.U32 R14, RZ, RZ, R13 ;  /* 0x000000ffff0e7224 */ /* 0x000fc800078e000d */
[----:B------:R-:W-:-:S08]  /*0b70*/  IMAD.WIDE.U32.X R8, R21, R25, R14, P0 ;  /* 0x0000001915087225 */ /* 0x000fd000000e040e */
.L_x_9:
[----:B------:R-:W0:Y:S01]  /*0b80*/  LDC.64 R28, c[0x0][0x640] ;  /* 0x00019000ff1c7b82 */ /* 0x000e220000000a00 */
[--C-:B------:R-:W-:Y:S01]  /*0b90*/  SHF.R.U64 R101, R8, R0, R9.reuse ;  /* 0x0000000008657219 */ /* 0x100fe20000001209 */
[----:B------:R-:W-:Y:S01]  /*0ba0*/  IMAD R20, R7, R20, R4 ;  /* 0x0000001407147224 */ /* 0x000fe200078e0204 */
[----:B------:R-:W-:Y:S02]  /*0bb0*/  SHF.R.U32.HI R0, RZ, R0, R9 ;  /* 0x00000000ff007219 */ /* 0x000fe40000011609 */
[----:B------:R-:W-:-:S03]  /*0bc0*/  IADD3 R5, P0, RZ, -R101, RZ ;  /* 0x80000065ff057210 */ /* 0x000fc60007f1e0ff */
[----:B------:R-:W1:Y:S02]  /*0bd0*/  LDC R12, c[0x0][0x618] ;  /* 0x00018600ff0c7b82 */ /* 0x000e640000000800 */
[----:B------:R-:W-:-:S04]  /*0be0*/  IMAD.X R9, RZ, RZ, ~R0, P0 ;  /* 0x000000ffff097224 */ /* 0x000fc800000e0e00 */
[-C--:B------:R-:W-:Y:S02]  /*0bf0*/  IMAD R0, R9, R26.reuse, RZ ;  /* 0x0000001a09007224 */ /* 0x080fe400078e02ff */
[----:B------:R-:W2:Y:S01]  /*0c00*/  LDC R14, c[0x0][0x608] ;  /* 0x00018200ff0e7b82 */ /* 0x000ea20000000800 */
[----:B------:R-:W-:-:S04]  /*0c10*/  IMAD.WIDE.U32 R8, R5, R26, R16 ;  /* 0x0000001a05087225 */ /* 0x000fc800078e0010 */
[----:B------:R-:W-:Y:S02]  /*0c20*/  IMAD R5, R5, R27, R0 ;  /* 0x0000001b05057224 */ /* 0x000fe400078e0200 */
[----:B------:R-:W-:Y:S01]  /*0c30*/  IMAD.MOV.U32 R27, RZ, RZ, 0x1 ;  /* 0x00000001ff1b7424 */ /* 0x000fe200078e00ff */
[----:B------:R-:W3:Y:S01]  /*0c40*/  LDC R24, c[0x0][0x658] ;  /* 0x00019600ff187b82 */ /* 0x000ee20000000800 */
[----:B------:R-:W-:Y:S01]  /*0c50*/  IMAD.IADD R5, R9, 0x1, R5 ;  /* 0x0000000109057824 */ /* 0x000fe200078e0205 */
[----:B0-----:R-:W-:Y:S01]  /*0c60*/  ISETP.NE.U32.AND P0, PT, R28, RZ, PT ;  /* 0x000000ff1c00720c */ /* 0x001fe20003f05070 */
[----:B------:R-:W-:-:S03]  /*0c70*/  IMAD.MOV.U32 R9, RZ, RZ, -0x1 ;  /* 0xffffffffff097424 */ /* 0x000fc600078e00ff */
[----:B------:R-:W-:Y:S02]  /*0c80*/  ISETP.NE.AND.EX P0, PT, R29, RZ, PT, P0 ;  /* 0x000000ff1d00720c */ /* 0x000fe40003f05300 */
[----:B------:R-:W0:Y:S01]  /*0c90*/  LDC R21, c[0x0][0x600] ;  /* 0x00018000ff157b82 */ /* 0x000e220000000800 */
[-CC-:B-1----:R-:W-:Y:S02]  /*0ca0*/  SHF.R.U64 R10, R8, R12.reuse, R5.reuse ;  /* 0x0000000c080a7219 */ /* 0x182fe40000001205 */
[----:B------:R-:W-:-:S05]  /*0cb0*/  SHF.R.U32.HI R5, RZ, R12, R5 ;  /* 0x0000000cff057219 */ /* 0x000fca0000011605 */
[----:B------:R-:W1:Y:S01]  /*0cc0*/  LDC R23, c[0x0][0x648] ;  /* 0x00019200ff177b82 */ /* 0x000e620000000800 */
[-CC-:B--2---:R-:W-:Y:S02]  /*0cd0*/  SHF.R.U64 R30, R10, R14.reuse, R5.reuse ;  /* 0x0000000e0a1e7219 */ /* 0x184fe40000001205 */
[----:B------:R-:W-:-:S05]  /*0ce0*/  SHF.R.U32.HI R5, RZ, R14, R5 ;  /* 0x0000000eff057219 */ /* 0x000fca0000011605 */
[----:B------:R-:W2:Y:S01]  /*0cf0*/  LDC R25, c[0x0][0x638] ;  /* 0x00018e00ff197b82 */ /* 0x000ea20000000800 */
[-CC-:B---3--:R-:W-:Y:S02]  /*0d00*/  SHF.R.U64 R14, R30, R24.reuse, R5.reuse ;  /* 0x000000181e0e7219 */ /* 0x188fe40000001205 */
[-C--:B------:R-:W-:Y:S02]  /*0d10*/  SHF.L.U32 R0, R9, R24.reuse, RZ ;  /* 0x0000001809007219 */ /* 0x080fe400000006ff */
[----:B------:R-:W-:Y:S01]  /*0d20*/  SHF.R.U32.HI R5, RZ, R24, R5 ;  /* 0x00000018ff057219 */ /* 0x000fe20000011605 */
[----:B------:R-:W-:Y:S01]  /*0d30*/  IMAD.MOV.U32 R4, RZ, RZ, R14 ;  /* 0x000000ffff047224 */ /* 0x000fe200078e000e */
[----:B------:R-:W-:Y:S01]  /*0d40*/  LOP3.LUT R7, RZ, R0, RZ, 0x33, !PT ;  /* 0x00000000ff077212 */ /* 0x000fe200078e33ff */
[----:B------:R-:W3:Y:S01]  /*0d50*/  LDC R26, c[0x0][0x610] ;  /* 0x00018400ff1a7b82 */ /* 0x000ee20000000800 */
[----:B------:R-:W-:Y:S05]  /*0d60*/  @!P0 BRA `(.L_x_10) ;  /* 0x0000000000288947 */ /* 0x000fea0003800000 */
[----:B------:R-:W4:Y:S02]  /*0d70*/  LDC R13, c[0x0][0x64c] ;  /* 0x00019300ff0d7b82 */ /* 0x000f240000000800 */
[----:B----4-:R-:W-:-:S05]  /*0d80*/  IADD3 R13, P0, R14, R13, RZ ;  /* 0x0000000d0e0d7210 */ /* 0x010fca0007f1e0ff */
        /* <DEDUP_REMOVED lines=8> */
.L_x_10:
[----:B-1----:R-:W-:Y:S01]  /*0e10*/  SHF.R.U64 R4, R4, R23, R5 ;  /* 0x0000001704047219 */ /* 0x002fe20000001205 */
[----:B0-----:R-:W-:Y:S01]  /*0e20*/  VIADD R5, R21, 0xffffffff ;  /* 0xffffffff15057836 */ /* 0x001fe20000000000 */
[----:B------:R-:W-:Y:S02]  /*0e30*/  SHF.L.U32 R0, R27, R24, RZ ;  /* 0x000000181b007219 */ /* 0x000fe400000006ff */
[----:B------:R-:W-:Y:S01]  /*0e40*/  LOP3.LUT R7, R30, R7, RZ, 0xc0, !PT ;  /* 0x000000071e077212 */ /* 0x000fe200078ec0ff */
[----:B------:R-:W-:Y:S01]  /*0e50*/  IMAD.MOV R8, RZ, RZ, -R4 ;  /* 0x000000ffff087224 */ /* 0x000fe200078e0a04 */
[----:B------:R-:W-:Y:S02]  /*0e60*/  SEL R3, R3, R20, !P1 ;  /* 0x0000001403037207 */ /* 0x000fe40004800000 */
[----:B------:R-:W-:Y:S01]  /*0e70*/  LOP3.LUT R5, R10, R5, RZ, 0xc0, !PT ;  /* 0x000000050a057212 */ /* 0x000fe200078ec0ff */
[----:B------:R-:W-:Y:S02]  /*0e80*/  IMAD R4, R0, R4, R7 ;  /* 0x0000000400047224 */ /* 0x000fe400078e0207 */
[----:B--2---:R-:W-:-:S02]  /*0e90*/  IMAD R0, R8, R25, R14 ;  /* 0x0000001908007224 */ /* 0x004fc400078e020e */
[----:B---3--:R-:W-:Y:S02]  /*0ea0*/  IMAD R3, R4, R26, R3 ;  /* 0x0000001a04037224 */ /* 0x008fe400078e0203 */
[----:B------:R-:W-:Y:S02]  /*0eb0*/  IMAD.MOV.U32 R7, RZ, RZ, 0x1 ;  /* 0x00000001ff077424 */ /* 0x000fe400078e00ff */
[----:B------:R-:W-:-:S03]  /*0ec0*/  IMAD R4, R0, R21, R5 ;  /* 0x0000001500047224 */ /* 0x000fc600078e0205 */
[----:B------:R-:W-:Y:S02]  /*0ed0*/  PRMT R0, R7, 0x7610, R0 ;  /* 0x0000761007007816 */ /* 0x000fe40000000000 */
[----:B------:R-:W-:Y:S02]  /*0ee0*/  SEL R100, R4, R3, !P1 ;  /* 0x0000000304647207 */ /* 0x000fe40004800000 */
[----:B------:R-:W-:-:S07]  /*0ef0*/  SEL R103, R3, R4, !P1 ;  /* 0x0000000403677207 */ /* 0x000fce0004800000 */
.L_x_8:
[----:B------:R-:W-:-:S08]  /*0f00*/  NOP ;  /* 0x0000000000007918 */ /* 0x000fd00000000000 */
[----:B------:R-:W0:Y:S02]  /*0f10*/  USETMAXREG.TRY_ALLOC.CTAPOOL UP0, 0xe8 ;  /* 0x000000e8000079c8 */ /* 0x000e240008000600 */
[----:B0-----:R-:W-:-:S13]  /*0f20*/  PLOP3.LUT P0, PT, PT, PT, UP0, 0x80, 0x0 ;  /* 0x000000000000781c */ /* 0x001fda0003f0f008 */
[----:B------:R-:W-:Y:S05]  /*0f30*/  @!P0 BRA `(.L_x_8) ;  /* 0xfffffffc00f08947 */ /* 0x000fea000383ffff */
[----:B------:R-:W-:Y:S01]  /*0f40*/  ULDC.64 UR4, c[0x0][0x598] ;  /* 0x0001660000047ab9 */ /* 0x000fe20000000a00 */
[----:B------:R-:W-:Y:S01]  /*0f50*/  ULDC.64 UR38, c[0x0][0x208] ;  /* 0x0000820000267ab9 */ /* 0x000fe20000000a00 */
[----:B------:R-:W-:-:S04]  /*0f60*/  ISETP.NE.U32.AND P0, PT, RZ, UR4, PT ;  /* 0x00000004ff007c0c */ /* 0x000fc8000bf05070 */
[----:B------:R-:W-:-:S13]  /*0f70*/  ISETP.NE.AND.EX P0, PT, RZ, UR5, PT, P0 ;  /* 0x00000005ff007c0c */ /* 0x000fda000bf05300 */
[----:B------:R-:W-:Y:S05]  /*0f80*/  @!P0 BRA `(.L_x_11) ;  /* 0x00000000001c8947 */ /* 0x000fea0003800000 */
[----:B------:R-:W0:Y:S02]  /*0f90*/  LDC.64 R4, c[0x0][0x598] ;  /* 0x00016600ff047b82 */ /* 0x000e240000000a00 */
[----:B0-----:R-:W2:Y:S02]  /*0fa0*/  LDG.E.64 R4, desc[UR38][R4.64] ;  /* 0x0000002604047981 */ /* 0x001ea4000c1e1b00 */
[----:B--2---:R-:W-:-:S04]  /*0fb0*/  ISETP.NE.U32.AND P0, PT, R4, RZ, PT ;  /* 0x000000ff0400720c */ /* 0x004fc80003f05070 */
[----:B------:R-:W-:-:S13]  /*0fc0*/  ISETP.NE.AND.EX P0, PT, R5, RZ, PT, P0 ;  /* 0x000000ff0500720c */ /* 0x000fda0003f05300 */
[----:B------:R-:W-:Y:S05]  /*0fd0*/  @!P0 BRA `(.L_x_11) ;  /* 0x0000000000088947 */ /* 0x000fea0003800000 */
[----:B------:R0:W5:Y:S01]  /*0fe0*/  LD.E R23, desc[UR38][R4.64] ;  /* 0x0000002604177980 */ /* 0x000162000c101900 */
[----:B------:R-:W-:Y:S05]  /*0ff0*/  BRA `(.L_x_12) ;  /* 0x0000000000247947 */ /* 0x000fea0003800000 */
.L_x_11:
[----:B------:R-:W-:Y:S02]  /*1000*/  ULDC.64 UR4, c[0x0][0x588] ;  /* 0x0001620000047ab9 */ /* 0x000fe40000000a00 */
[----:B------:R-:W-:-:S04]  /*1010*/  ISETP.NE.U32.AND P0, PT, RZ, UR4, PT ;  /* 0x00000004ff007c0c */ /* 0x000fc8000bf05070 */
[----:B------:R-:W-:-:S13]  /*1020*/  ISETP.NE.AND.EX P0, PT, RZ, UR5, PT, P0 ;  /* 0x00000005ff007c0c */ /* 0x000fda000bf05300 */
[----:B------:R-:W-:Y:S05]  /*1030*/  @!P0 BRA `(.L_x_13) ;  /* 0x00000000000c8947 */ /* 0x000fea0003800000 */
[----:B------:R-:W0:Y:S02]  /*1040*/  LDC.64 R4, c[0x0][0x588] ;  /* 0x00016200ff047b82 */ /* 0x000e240000000a00 */
[----:B0-----:R1:W5:Y:S01]  /*1050*/  LDG.E R23, desc[UR38][R4.64] ;  /* 0x0000002604177981 */ /* 0x001362000c1e1900 */
[----:B------:R-:W-:Y:S05]  /*1060*/  BRA `(.L_x_12) ;  /* 0x0000000000087947 */ /* 0x000fea0003800000 */
.L_x_13:
[----:B------:R-:W-:Y:S02]  /*1070*/  ULDC UR4, c[0x0][0x580] ;  /* 0x0001600000047ab9 */ /* 0x000fe40000000800 */
[----:B------:R-:W-:-:S07]  /*1080*/  IMAD.U32 R23, RZ, RZ, UR4 ;  /* 0x00000004ff177e24 */ /* 0x000fce000f8e00ff */
.L_x_12:
[----:B------:R-:W-:Y:S02]  /*1090*/  ULDC.64 UR4, c[0x0][0x5a0] ;  /* 0x0001680000047ab9 */ /* 0x000fe40000000a00 */
[----:B------:R-:W-:-:S04]  /*10a0*/  ISETP.NE.U32.AND P0, PT, RZ, UR4, PT ;  /* 0x00000004ff007c0c */ /* 0x000fc8000bf05070 */
[----:B------:R-:W-:-:S13]  /*10b0*/  ISETP.NE.AND.EX P0, PT, RZ, UR5, PT, P0 ;  /* 0x00000005ff007c0c */ /* 0x000fda000bf05300 */
[----:B------:R-:W-:Y:S05]  /*10c0*/  @!P0 BRA `(.L_x_14) ;  /* 0x00000000001c8947 */ /* 0x000fea0003800000 */
[----:B01----:R-:W0:Y:S02]  /*10d0*/  LDC.64 R4, c[0x0][0x5a0] ;  /* 0x00016800ff047b82 */ /* 0x003e240000000a00 */
[----:B0-----:R-:W2:Y:S02]  /*10e0*/  LDG.E.64 R4, desc[UR38][R4.64] ;  /* 0x0000002604047981 */ /* 0x001ea4000c1e1b00 */
[----:B--2---:R-:W-:-:S04]  /*10f0*/  ISETP.NE.U32.AND P0, PT, R4, RZ, PT ;  /* 0x000000ff0400720c */ /* 0x004fc80003f05070 */
[----:B------:R-:W-:-:S13]  /*1100*/  ISETP.NE.AND.EX P0, PT, R5, RZ, PT, P0 ;  /* 0x000000ff0500720c */ /* 0x000fda0003f05300 */
[----:B------:R-:W-:Y:S05]  /*1110*/  @!P0 BRA `(.L_x_14) ;  /* 0x0000000000088947 */ /* 0x000fea0003800000 */
[----:B------:R0:W5:Y:S01]  /*1120*/  LD.E R90, desc[UR38][R4.64] ;  /* 0x00000026045a7980 */ /* 0x000162000c101900 */
[----:B------:R-:W-:Y:S05]  /*1130*/  BRA `(.L_x_15) ;  /* 0x0000000000247947 */ /* 0x000fea0003800000 */
.L_x_14:
[----:B------:R-:W-:Y:S02]  /*1140*/  ULDC.64 UR4, c[0x0][0x590] ;  /* 0x0001640000047ab9 */ /* 0x000fe40000000a00 */
[----:B------:R-:W-:-:S04]  /*1150*/  ISETP.NE.U32.AND P0, PT, RZ, UR4, PT ;  /* 0x00000004ff007c0c */ /* 0x000fc8000bf05070 */
[----:B------:R-:W-:-:S13]  /*1160*/  ISETP.NE.AND.EX P0, PT, RZ, UR5, PT, P0 ;  /* 0x00000005ff007c0c */ /* 0x000fda000bf05300 */
[----:B------:R-:W-:Y:S05]  /*1170*/  @!P0 BRA `(.L_x_16) ;  /* 0x00000000000c8947 */ /* 0x000fea0003800000 */
[----:B------:R-:W2:Y:S02]  /*1180*/  LDC.64 R90, c[0x0][0x590] ;  /* 0x00016400ff5a7b82 */ /* 0x000ea40000000a00 */
[----:B--2---:R2:W5:Y:S01]  /*1190*/  LDG.E R90, desc[UR38][R90.64] ;  /* 0x000000265a5a7981 */ /* 0x004562000c1e1900 */
[----:B------:R-:W-:Y:S05]  /*11a0*/  BRA `(.L_x_15) ;  /* 0x0000000000087947 */ /* 0x000fea0003800000 */
.L_x_16:
[----:B------:R-:W-:Y:S02]  /*11b0*/  ULDC UR4, c[0x0][0x584] ;  /* 0x0001610000047ab9 */ /* 0x000fe40000000800 */
[----:B------:R-:W-:-:S07]  /*11c0*/  IMAD.U32 R90, RZ, RZ, UR4 ;  /* 0x00000004ff5a7e24 */ /* 0x000fce000f8e00ff */
.L_x_15:
[----:B------:R-:W-:-:S13]  /*11d0*/  LOP3.LUT P0, RZ, R0, 0xff, RZ, 0xc0, !PT ;  /* 0x000000ff00ff7812 */ /* 0x000fda000780c0ff */
[----:B------:R-:W-:Y:S05]  /*11e0*/  @!P0 EXIT ;  /* 0x000000000000894d */ /* 0x000fea0003800000 */
[----:B------:R-:W3:Y:S01]  /*11f0*/  LDC R93, c[0x0][0x658] ;  /* 0x00019600ff5d7b82 */ /* 0x000ee20000000800 */
[----:B------:R-:W-:Y:S01]  /*1200*/  ULDC.64 UR6, c[0x0][0x288] ;  /* 0x0000a20000067ab9 */ /* 0x000fe20000000a00 */
[----:B------:R-:W-:Y:S01]  /*1210*/  LOP3.LUT R6, R6, 0x1, RZ, 0xc0, !PT ;  /* 0x0000000106067812 */ /* 0x000fe200078ec0ff */
[----:B------:R-:W-:Y:S01]  /*1220*/  UIADD3 UR4, UR7, 0x3f, URZ ;  /* 0x0000003f07047890 */ /* 0x000fe2000fffe03f */
[----:B------:R-:W-:Y:S01]  /*1230*/  SHF.R.U32.HI R0, RZ, 0x2, R95 ;  /* 0x00000002ff007819 */ /* 0x000fe2000001165f */
[----:B------:R-:W-:Y:S01]  /*1240*/  IMAD.U32 R3, RZ, RZ, UR6 ;  /* 0x00000006ff037e24 */ /* 0x000fe2000f8e00ff */
[----:B------:R-:W-:Y:S01]  /*1250*/  SHF.R.U32.HI R11, RZ, 0x1, R11 ;  /* 0x00000001ff0b7819 */ /* 0x000fe2000001160b */
[----:B------:R-:W-:Y:S01]  /*1260*/  USHF.R.S32.HI UR5, URZ, 0x1f, UR4 ;  /* 0x0000001f3f057899 */ /* 0x000fe20008011404 */
[----:B01----:R-:W0:Y:S01]  /*1270*/  LDC.64 R4, c[0x0][0x5c8] ;  /* 0x00017200ff047b82 */ /* 0x003e220000000a00 */
[----:B------:R-:W-:Y:S01]  /*1280*/  LOP3.LUT R94, R95, 0x3, RZ, 0xc0, !PT ;  /* 0x000000035f5e7812 */ /* 0x000fe200078ec0ff */
[----:B------:R-:W-:Y:S01]  /*1290*/  IMAD.SHL.U32 R7, R6, 0x40, RZ ;  /* 0x0000004006077824 */ /* 0x000fe200078e00ff */
[----:B------:R-:W-:Y:S01]  /*12a0*/  LOP3.LUT R0, R0, 0x7, RZ, 0xc0, !PT ;  /* 0x0000000700007812 */ /* 0x000fe200078ec0ff */
[----:B------:R-:W-:Y:S01]  /*12b0*/  ULEA.HI UR5, UR5, UR4, URZ, 0x6 ;  /* 0x0000000405057291 */ /* 0x000fe2000f8f303f */
[----:B------:R-:W-:Y:S01]  /*12c0*/  LOP3.LUT R11, R11, 0x30, RZ, 0xc0, !PT ;  /* 0x000000300b0b7812 */ /* 0x000fe200078ec0ff */
[----:B------:R-:W-:Y:S01]  /*12d0*/  IMAD R94, R94, -0x2, R3 ;  /* 0xfffffffe5e5e7824 */ /* 0x000fe200078e0203 */
[--C-:B------:R-:W-:Y:S01]  /*12e0*/  LOP3.LUT R88, R7, 0x40, R0.reuse, 0xe2, !PT ;  /* 0x0000004007587812 */ /* 0x100fe200078ee200 */
[----:B------:R-:W1:Y:S01]  /*12f0*/  LDC R97, c[0x0][0x600] ;  /* 0x00018000ff617b82 */ /* 0x000e620000000800 */
[----:B------:R-:W-:Y:S01]  /*1300*/  IADD3 R3, RZ, -R11, -R0 ;  /* 0x8000000bff037210 */ /* 0x000fe20007ffe800 */
[----:B------:R-:W-:Y:S01]  /*1310*/  IMAD.MOV.U32 R0, RZ, RZ, -0x1 ;  /* 0xffffffffff007424 */ /* 0x000fe200078e00ff */
[----:B------:R-:W-:Y:S01]  /*1320*/  USHF.R.S32.HI UR43, URZ, 0x6, UR5 ;  /* 0x000000063f2b7899 */ /* 0x000fe20008011405 */
[----:B------:R-:W-:Y:S01]  /*1330*/  IMAD.MOV.U32 R8, RZ, RZ, 0x1 ;  /* 0x00000001ff087424 */ /* 0x000fe200078e00ff */
[C---:B------:R-:W-:Y:S01]  /*1340*/  LOP3.LUT R96, R95.reuse, 0x80, RZ, 0xc0, !PT ;  /* 0x000000805f607812 */ /* 0x040fe200078ec0ff */
[----:B------:R-:W-:Y:S01]  /*1350*/  IMAD R3, R6, -0x40, R3 ;  /* 0xffffffc006037824 */ /* 0x000fe200078e0203 */
[----:B------:R-:W-:Y:S01]  /*1360*/  UISETP.LT.AND UP0, UPT, UR43, 0x1, UPT ;  /* 0x000000012b00788c */ /* 0x000fe2000bf01270 */
[----:B---3--:R-:W-:Y:S01]  /*1370*/  SHF.L.U32 R0, R0, R93, RZ ;  /* 0x0000005d00007219 */ /* 0x008fe200000006ff */
[----:B------:R-:W-:Y:S01]  /*1380*/  ULDC UR4, c[0x0][0x284] ;  /* 0x0000a10000047ab9 */ /* 0x000fe20000000800 */
[----:B------:R-:W-:Y:S01]  /*1390*/  LOP3.LUT R88, R88, R11, RZ, 0xfc, !PT ;  /* 0x0000000b58587212 */ /* 0x000fe200078efcff */
[----:B------:R-:W-:Y:S01]  /*13a0*/  USEL UR44, UR43, 0x1, UP0 ;  /* 0x000000012b2c7887 */ /* 0x000fe20008000000 */
[----:B------:R-:W-:Y:S01]  /*13b0*/  SHF.L.U32 R93, R8, R93, RZ ;  /* 0x0000005d085d7219 */ /* 0x000fe200000006ff */
[----:B------:R-:W-:Y:S01]  /*13c0*/  IMAD.SHL.U32 R95, R95, 0x2, RZ ;  /* 0x000000025f5f7824 */ /* 0x000fe200078e00ff */
[----:B------:R-:W-:Y:S01]  /*13d0*/  LOP3.LUT R102, R18, 0x1, RZ, 0xfc, !PT ;  /* 0x0000000112667812 */ /* 0x000fe200078efcff */
[----:B------:R-:W-:Y:S01]  /*13e0*/  VIADD R99, R3, UR4 ;  /* 0x0000000403637c36 */ /* 0x000fe20008000000 */
[C---:B0-----:R-:W-:Y:S01]  /*13f0*/  SHF.L.U64.HI R92, R4.reuse, 0x3, R5 ;  /* 0x00000003045c7819 */ /* 0x041fe20000010205 */
[----:B--2---:R-:W-:Y:S01]  /*1400*/  IMAD.SHL.U32 R91, R4, 0x8, RZ ;  /* 0x00000008045b7824 */ /* 0x004fe200078e00ff */
[----:B------:R-:W-:Y:S01]  /*1410*/  SHF.R.U32.HI R96, RZ, 0x7, R96 ;  /* 0x00000007ff607819 */ /* 0x000fe20000011660 */
[----:B------:R-:W-:Y:S01]  /*1420*/  IMAD.MOV.U32 R89, RZ, RZ, RZ ;  /* 0x000000ffff597224 */ /* 0x000fe200078e00ff */
[----:B------:R-:W-:Y:S01]  /*1430*/  LOP3.LUT R98, RZ, R0, RZ, 0x33, !PT ;  /* 0x00000000ff627212 */ /* 0x000fe200078e33ff */
[----:B------:R-:W-:Y:S01]  /*1440*/  UIADD3 UR44, UR43, -UR44, URZ ;  /* 0x8000002c2b2c7290 */ /* 0x000fe2000fffe03f */
[----:B------:R-:W-:Y:S01]  /*1450*/  UMOV UR40, URZ ;  /* 0x0000003f00287c82 */ /* 0x000fe20008000000 */
[----:B-1----:R-:W-:Y:S01]  /*1460*/  VIADD R97, R97, 0xffffffff ;  /* 0xffffffff61617836 */ /* 0x002fe20000000000 */
[----:B------:R-:W-:-:S09]  /*1470*/  UMOV UR41, URZ ;  /* 0x0000003f00297c82 */ /* 0x000fd20008000000 */
.L_x_162:
[----:B0-----:R-:W0:Y:S01]  /*1480*/  SHFL.IDX PT, R0, R96, RZ, 0x1f ;  /* 0x00001fff60007589 */ /* 0x001e2200000e0000 */
[----:B-1----:R-:W1:Y:S01]  /*1490*/  S2UR UR7, SR_CgaCtaId ;  /* 0x00000000000779c3 */ /* 0x002e620000008800 */
[----:B------:R-:W-:Y:S01]  /*14a0*/  UMOV UR6, 0x400 ;  /* 0x0000040000067882 */ /* 0x000fe20000000000 */
[----:B0-----:R-:W-:Y:S01]  /*14b0*/  R2UR UR4, R0 ;  /* 0x00000000000472ca */ /* 0x001fe200000e0000 */
[----:B-1----:R-:W-:-:S12]  /*14c0*/  ULEA UR6, UR7, UR6, 0x18 ;  /* 0x0000000607067291 */ /* 0x002fd8000f8ec03f */
[----:B------:R-:W-:-:S04]  /*14d0*/  ULEA.HI UR5, UR4, UR4, URZ, 0x1 ;  /* 0x0000000404057291 */ /* 0x000fc8000f8f083f */
[----:B------:R-:W-:-:S04]  /*14e0*/  ULOP3.LUT UR5, UR5, 0x7fffe, URZ, 0xc0, !UPT ;  /* 0x0007fffe05057892 */ /* 0x000fc8000f8ec03f */
[----:B------:R-:W-:-:S03]  /*14f0*/  UIADD3 UR5, UR4, -UR5, URZ ;  /* 0x8000000504057290 */ /* 0x000fc6000fffe03f */
[----:B------:R-:W-:Y:S01]  /*1500*/  ULDC UR4, c[0x0][0x28c] ;  /* 0x0000a30000047ab9 */ /* 0x000fe20000000800 */
[----:B------:R-:W-:Y:S01]  /*1510*/  ULEA UR5, UR5, UR6, 0xd ;  /* 0x0000000605057291 */ /* 0x000fe2000f8e683f */
[----:B------:R-:W-:-:S03]  /*1520*/  ISETP.LT.AND P0, PT, RZ, UR4, PT ;  /* 0x00000004ff007c0c */ /* 0x000fc6000bf01270 */
[----:B------:R-:W-:-:S04]  /*1530*/  UIADD3 UR5, UR5, 0x100, URZ ;  /* 0x0000010005057890 */ /* 0x000fc8000fffe03f */
[----:B------:R-:W-:-:S04]  /*1540*/  USHF.R.U32.HI UR5, URZ, 0x4, UR5 ;  /* 0x000000043f057899 */ /* 0x000fc80008011605 */
[----:B------:R-:W-:-:S04]  /*1550*/  ULOP3.LUT UR5, UR5, 0x3fff, URZ, 0xc0, !UPT ;  /* 0x00003fff05057892 */ /* 0x000fc8000f8ec03f */
[----:B------:R-:W-:Y:S01]  /*1560*/  ULOP3.LUT UR45, UR5, 0x10000, URZ, 0xfc, !UPT ;  /* 0x00010000052d7892 */ /* 0x000fe2000f8efc3f */
[----:B--2345:R-:W-:Y:S11]  /*1570*/  @P0 BRA `(.L_x_17) ;  /* 0x0000000000400947 */ /* 0x03cff60003800000 */
[----:B------:R-:W-:Y:S01]  /*1580*/  MOV R0, 0x0 ;  /* 0x0000000000007802 */ /* 0x000fe20000000f00 */
[----:B------:R-:W-:Y:S01]  /*1590*/  ULDC.64 UR4, c[0x4][0x68] ;  /* 0x01001a0000047ab9 */ /* 0x000fe20000000a00 */
[----:B------:R-:W-:Y:S01]  /*15a0*/  ULDC.64 UR6, c[0x4][0x8] ;  /* 0x0100020000067ab9 */ /* 0x000fe20000000a00 */
[----:B------:R-:W-:Y:S01]  /*15b0*/  IMAD.U32 R4, RZ, RZ, UR4 ;  /* 0x00000004ff047e24 */ /* 0x000fe2000f8e00ff */
[----:B------:R0:W1:Y:S01]  /*15c0*/  LDC.64 R14, c[0x4][R0] ;  /* 0x01000000000e7b82 */ /* 0x0000620000000a00 */
[----:B------:R-:W-:Y:S01]  /*15d0*/  IMAD.U32 R5, RZ, RZ, UR5 ;  /* 0x00000005ff057e24 */ /* 0x000fe2000f8e00ff */
[----:B------:R-:W-:Y:S01]  /*15e0*/  ULDC.64 UR4, c[0x4][0x70] ;  /* 0x01001c0000047ab9 */ /* 0x000fe20000000a00 */
[----:B------:R-:W-:Y:S02]  /*15f0*/  IMAD.U32 R10, RZ, RZ, UR6 ;  /* 0x00000006ff0a7e24 */ /* 0x000fe4000f8e00ff */
[----:B------:R-:W-:Y:S02]  /*1600*/  IMAD.U32 R6, RZ, RZ, UR4 ;  /* 0x00000004ff067e24 */ /* 0x000fe4000f8e00ff */
[----:B------:R-:W-:-:S02]  /*1610*/  IMAD.U32 R7, RZ, RZ, UR5 ;  /* 0x00000005ff077e24 */ /* 0x000fc4000f8e00ff */
[----:B------:R-:W-:Y:S02]  /*1620*/  IMAD.U32 R11, RZ, RZ, UR7 ;  /* 0x00000007ff0b7e24 */ /* 0x000fe4000f8e00ff */
[----:B------:R-:W-:Y:S02]  /*1630*/  IMAD.MOV.U32 R8, RZ, RZ, 0x1e1 ;  /* 0x000001e1ff087424 */ /* 0x000fe400078e00ff */
[----:B------:R-:W-:Y:S02]  /*1640*/  IMAD.MOV.U32 R12, RZ, RZ, 0x1 ;  /* 0x00000001ff0c7424 */ /* 0x000fe400078e00ff */
[----:B0-----:R-:W-:-:S07]  /*1650*/  IMAD.MOV.U32 R13, RZ, RZ, RZ ;  /* 0x000000ffff0d7224 */ /* 0x001fce00078e00ff */
[----:B------:R-:W-:-:S07]  /*1660*/  LEPC R20, `(.L_x_17) ;  /* 0x000000001014794e */ /* 0x000fce0000000000 */
[----:B-1---5:R-:W-:Y:S05]  /*1670*/  CALL.ABS.NOINC R14 ;  /* 0x000000000e007343 */ /* 0x022fea0003c00000 */
.L_x_17:
[----:B------:R-:W-:-:S13]  /*1680*/  ISETP.NE.AND P0, PT, R102, 0x3, PT ;  /* 0x000000036600780c */ /* 0x000fda0003f05270 */
[----:B------:R-:W-:Y:S05]  /*1690*/  @!P0 BRA `(.L_x_18) ;  /* 0x0000000000048947 */ /* 0x000fea0003800000 */
[----:B------:R-:W-:Y:S01]  /*16a0*/  BPT.TRAP 0x1 ;  /* 0x000000040000795c */ /* 0x000fe20000300000 */
.L_x_18:
[----:B------:R-:W0:Y:S01]  /*16b0*/  S2UR UR5, SR_CgaCtaId ;  /* 0x00000000000579c3 */ /* 0x000e220000008800 */
[----:B------:R-:W-:Y:S01]  /*16c0*/  UMOV UR4, 0x400 ;  /* 0x0000040000047882 */ /* 0x000fe20000000000 */
[----:B------:R-:W-:Y:S02]  /*16d0*/  IMAD.U32 R0, RZ, RZ, UR40 ;  /* 0x00000028ff007e24 */ /* 0x000fe4000f8e00ff */
[----:B------:R-:W-:-:S03]  /*16e0*/  IMAD.U32 R3, RZ, RZ, UR41 ;  /* 0x00000029ff037e24 */ /* 0x000fc6000f8e00ff */
[----:B------:R-:W-:Y:S01]  /*16f0*/  SHF.L.U32 R0, R0, 0x1f, RZ ;  /* 0x0000001f00007819 */ /* 0x000fe200000006ff */
[----:B0-----:R-:W-:-:S06]  /*1700*/  ULEA UR4, UR5, UR4, 0x18 ;  /* 0x0000000405047291 */ /* 0x001fcc000f8ec03f */
[----:B------:R-:W-:-:S04]  /*1710*/  IMAD.U32 R6, RZ, RZ, UR4 ;  /* 0x00000004ff067e24 */ /* 0x000fc8000f8e00ff */
[----:B------:R-:W-:-:S04]  /*1720*/  IMAD R3, R3, 0x8, R6 ;  /* 0x0000000803037824 */ /* 0x000fc800078e0206 */
[----:B------:R0:W1:Y:S01]  /*1730*/  SYNCS.PHASECHK.TRANS64.TRYWAIT P1, [R3+URZ], R0 ;  /* 0x00000000030075a7 */ /* 0x000062000802017f */
[----:B------:R-:W-:Y:S05]  /*1740*/  @!P0 BRA `(.L_x_19) ;  /* 0x0000000000048947 */ /* 0x000fea0003800000 */
[----:B------:R-:W-:Y:S01]  /*1750*/  BPT.TRAP 0x1 ;  /* 0x000000040000795c */ /* 0x000fe20000300000 */
.L_x_19:
[----:B------:R-:W-:-:S05]  /*1760*/  IMAD.U32 R4, RZ, RZ, UR44 ;  /* 0x0000002cff047e24 */ /* 0x000fca000f8e00ff */
[----:B------:R-:W-:Y:S01]  /*1770*/  ISETP.GE.AND P2, PT, R4, 0x1, PT ;  /* 0x000000010400780c */ /* 0x000fe20003f46270 */
[----:B-1----:R-:W-:-:S12]  /*1780*/  @P1 BRA `(.L_x_20) ;  /* 0x0000000000081947 */ /* 0x002fd80003800000 */
[----:B------:R-:W1:Y:S02]  /*1790*/  SYNCS.PHASECHK.TRANS64.TRYWAIT P1, [R3+URZ], R0 ;  /* 0x00000000030075a7 */ /* 0x000e64000802017f */
[----:B-1----:R-:W-:Y:S05]  /*17a0*/  @!P1 BRA `(.L_x_21) ;  /* 0x0000006400b09947 */ /* 0x002fea0003800000 */
.L_x_20:
[----:B------:R-:W-:Y:S05]  /*17b0*/  WARPSYNC.ALL ;  /* 0x0000000000007948 */ /* 0x000fea0003800000 */
[----:B------:R-:W-:Y:S01]  /*17c0*/  R2UR UR4, R6 ;  /* 0x00000000060472ca */ /* 0x000fe200000e0000 */
[----:B------:R-:W-:Y:S01]  /*17d0*/  ULEA UR5, UR41, UR45, 0xa ;  /* 0x0000002d29057291 */ /* 0x000fe2000f8e503f */
[----:B------:R-:W-:Y:S01]  /*17e0*/  WARPGROUP.ARRIVE ;  /* 0x00000000000079c5 */ /* 0x000fe20000000000 */
[----:B------:R-:W-:Y:S01]  /*17f0*/  UMOV UR9, 0x40000040 ;  /* 0x4000004000097882 */ /* 0x000fe20000000000 */
[----:B------:R-:W-:-:S04]  /*1800*/  UMOV UR11, 0x40000040 ;  /* 0x40000040000b7882 */ /* 0x000fc80000000000 */
[----:B------:R-:W-:-:S05]  /*1810*/  UMOV UR8, UR5 ;  /* 0x0000000500087c82 */ /* 0x000fca0008000000 */
[----:B------:R-:W-:-:S04]  /*1820*/  UIADD3 UR4, UR4, 0x10100, URZ ;  /* 0x0001010004047890 */ /* 0x000fc8000fffe03f */
[----:B------:R-:W-:-:S04]  /*1830*/  USHF.R.U32.HI UR4, URZ, 0x4, UR4 ;  /* 0x000000043f047899 */ /* 0x000fc80008011604 */
[----:B------:R-:W-:-:S04]  /*1840*/  ULOP3.LUT UR4, UR4, 0x3fff, URZ, 0xc0, !UPT ;  /* 0x00003fff04047892 */ /* 0x000fc8000f8ec03f */
[----:B------:R-:W-:-:S04]  /*1850*/  ULOP3.LUT UR4, UR4, 0x10000, URZ, 0xfc, !UPT ;  /* 0x0001000004047892 */ /* 0x000fc8000f8efc3f */
[----:B------:R-:W-:-:S07]  /*1860*/  ULEA UR6, UR41, UR4, 0xa ;  /* 0x0000000429067291 */ /* 0x000fce000f8e503f */
[----:B------:R-:W-:Y:S02]  /*1870*/  UMOV UR10, UR6 ;  /* 0x00000006000a7c82 */ /* 0x000fe40008000000 */
[----:B------:R-:W-:Y:S01]  /*1880*/  HGMMA.64x128x16.F32.BF16 R24, gdesc[UR8], RZ, !UPT, gsb0 ;  /* 0x01e00000081879f0 */ /* 0x000fe2000c0018ff */
[----:B------:R-:W-:Y:S02]  /*1890*/  UIADD3 UR8, UR5, 0x2, URZ ;  /* 0x0000000205087890 */ /* 0x000fe4000fffe03f */
[----:B------:R-:W-:Y:S01]  /*18a0*/  UIADD3 UR10, UR6, 0x2, URZ ;  /* 0x00000002060a7890 */ /* 0x000fe2000fffe03f */
[----:B------:R-:W-:Y:S01]  /*18b0*/  UMOV UR9, 0x40000040 ;  /* 0x4000004000097882 */ /* 0x000fe20000000000 */
[----:B------:R-:W-:Y:S01]  /*18c0*/  UMOV UR11, 0x40000040 ;  /* 0x40000040000b7882 */ /* 0x000fe20000000000 */
[----:B------:R-:W-:Y:S02]  /*18d0*/  WARPGROUP.DEPBAR.LE gsb0, 0x0 ;  /* 0x00008000000079c5 */ /* 0x000fe40000010000 */
[----:B------:R-:W-:-:S06]  /*18e0*/  WARPGROUP.ARRIVE ;  /* 0x00000000000079c5 */ /* 0x000fcc0000000000 */
[----:B------:R-:W-:Y:S01]  /*18f0*/  HGMMA.64x128x16.F32.BF16 R24, gdesc[UR8], R24, gsb0 ;  /* 0x01e00000081879f0 */ /* 0x000fe20008001818 */
        /* <DEDUP_REMOVED lines=13> */
[----:B------:R-:W-:Y:S03]  /*19d0*/  HGMMA.64x128x16.F32.BF16 R24, gdesc[UR8], R24, gsb0 ;  /* 0x01e00000081879f0 */ /* 0x000fe60008001818 */
[----:B------:R-:W-:Y:S02]  /*19e0*/  WARPGROUP.DEPBAR.LE gsb0, 0x0 ;  /* 0x00008000000079c5 */ /* 0x000fe40000010000 */
[----:B------:R-:W-:Y:S05]  /*19f0*/  @!P2 BRA `(.L_x_22) ;  /* 0x000000040028a947 */ /* 0x000fea0003800000 */
[----:B------:R-:W-:Y:S01]  /*1a00*/  UIADD3 UR5, UR41, 0x1, URZ ;  /* 0x0000000129057890 */ /* 0x000fe2000fffe03f */
[----:B01----:R-:W-:Y:S02]  /*1a10*/  IMAD.U32 R0, RZ, RZ, UR44 ;  /* 0x0000002cff007e24 */ /* 0x003fe4000f8e00ff */
[----:B------:R-:W-:Y:S01]  /*1a20*/  IMAD.U32 R3, RZ, RZ, UR41 ;  /* 0x00000029ff037e24 */ /* 0x000fe2000f8e00ff */
[----:B------:R-:W-:-:S04]  /*1a30*/  UISETP.NE.AND UP0, UPT, UR5, 0x4, UPT ;  /* 0x000000040500788c */ /* 0x000fc8000bf05270 */
[----:B------:R-:W-:Y:S02]  /*1a40*/  USEL UR6, URZ, 0x1, UP0 ;  /* 0x000000013f067887 */ /* 0x000fe40008000000 */
[----:B------:R-:W-:Y:S02]  /*1a50*/  USEL UR5, UR5, URZ, UP0 ;  /* 0x0000003f05057287 */ /* 0x000fe40008000000 */
[----:B------:R-:W-:-:S06]  /*1a60*/  ULOP3.LUT UR6, UR40, UR6, URZ, 0x3c, !UPT ;  /* 0x0000000628067292 */ /* 0x000fcc000f8e3c3f */
[----:B------:R-:W-:-:S07]  /*1a70*/  IMAD.U32 R7, RZ, RZ, UR6 ;  /* 0x00000006ff077e24 */ /* 0x000fce000f8e00ff */
.L_x_29:
[----:B------:R-:W-:Y:S05]  /*1a80*/  @!P0 BRA `(.L_x_23) ;  /* 0x0000000000048947 */ /* 0x000fea0003800000 */
[----:B------:R-:W-:Y:S01]  /*1a90*/  BPT.TRAP 0x1 ;  /* 0x000000040000795c */ /* 0x000fe20000300000 */
.L_x_23:
[----:B------:R-:W0:Y:S01]  /*1aa0*/  S2UR UR7, SR_CgaCtaId ;  /* 0x00000000000779c3 */ /* 0x000e220000008800 */
[----:B------:R-:W-:Y:S01]  /*1ab0*/  UMOV UR6, 0x400 ;  /* 0x0000040000067882 */ /* 0x000fe20000000000 */
[----:B------:R-:W-:Y:S01]  /*1ac0*/  IMAD.U32 R5, RZ, RZ, UR5 ;  /* 0x00000005ff057e24 */ /* 0x000fe2000f8e00ff */
[----:B------:R-:W-:Y:S01]  /*1ad0*/  SHF.L.U32 R4, R7, 0x1f, RZ ;  /* 0x0000001f07047819 */ /* 0x000fe200000006ff */
[----:B0-----:R-:W-:-:S06]  /*1ae0*/  ULEA UR6, UR7, UR6, 0x18 ;  /* 0x0000000607067291 */ /* 0x001fcc000f8ec03f */
[----:B------:R-:W-:-:S04]  /*1af0*/  IMAD.U32 R6, RZ, RZ, UR6 ;  /* 0x00000006ff067e24 */ /* 0x000fc8000f8e00ff */
[----:B------:R-:W-:-:S04]  /*1b00*/  IMAD R5, R5, 0x8, R6 ;  /* 0x0000000805057824 */ /* 0x000fc800078e0206 */
[----:B------:R0:W1:Y:S01]  /*1b10*/  SYNCS.PHASECHK.TRANS64.TRYWAIT P1, [R5+URZ], R4 ;  /* 0x00000004050075a7 */ /* 0x000062000802017f */
[----:B------:R-:W-:Y:S05]  /*1b20*/  @!P0 BRA `(.L_x_24) ;  /* 0x0000000000048947 */ /* 0x000fea0003800000 */
[----:B------:R-:W-:Y:S01]  /*1b30*/  BPT.TRAP 0x1 ;  /* 0x000000040000795c */ /* 0x000fe20000300000 */
.L_x_24:
[----:B-1----:R-:W-:Y:S05]  /*1b40*/  @P1 BRA `(.L_x_25) ;  /* 0x0000000000081947 */ /* 0x002fea0003800000 */
[----:B------:R-:W1:Y:S02]  /*1b50*/  SYNCS.PHASECHK.TRANS64.TRYWAIT P1, [R5+URZ], R4 ;  /* 0x00000004050075a7 */ /* 0x000e64000802017f */
[----:B-1----:R-:W-:Y:S05]  /*1b60*/  @!P1 BRA `(.L_x_26) ;  /* 0x0000006000d49947 */ /* 0x002fea0003800000 */
.L_x_25:
[----:B------:R-:W-:Y:S01]  /*1b70*/  ULEA UR6, UR5, UR45, 0xa ;  /* 0x0000002d05067291 */ /* 0x000fe2000f8e503f */
[----:B------:R-:W-:Y:S01]  /*1b80*/  WARPGROUP.ARRIVE ;  /* 0x00000000000079c5 */ /* 0x000fe20000000000 */
[----:B------:R-:W-:Y:S01]  /*1b90*/  ULEA UR7, UR5, UR4, 0xa ;  /* 0x0000000405077291 */ /* 0x000fe2000f8e503f */
[----:B------:R-:W-:Y:S01]  /*1ba0*/  UMOV UR9, 0x40000040 ;  /* 0x4000004000097882 */ /* 0x000fe20000000000 */
[----:B------:R-:W-:-:S03]  /*1bb0*/  UMOV UR11, 0x40000040 ;  /* 0x40000040000b7882 */ /* 0x000fc60000000000 */
[----:B------:R-:W-:Y:S02]  /*1bc0*/  UMOV UR8, UR6 ;  /* 0x0000000600087c82 */ /* 0x000fe40008000000 */
[----:B------:R-:W-:Y:S02]  /*1bd0*/  UMOV UR10, UR7 ;  /* 0x00000007000a7c82 */ /* 0x000fe40008000000 */
[----:B------:R-:W-:Y:S01]  /*1be0*/  HGMMA.64x128x16.F32.BF16 R24, gdesc[UR8], R24, gsb0 ;  /* 0x01e00000081879f0 */ /* 0x000fe20008001818 */
[----:B------:R-:W-:Y:S02]  /*1bf0*/  UIADD3 UR8, UR6, 0x2, URZ ;  /* 0x0000000206087890 */ /* 0x000fe4000fffe03f */
[----:B------:R-:W-:Y:S01]  /*1c00*/  UIADD3 UR10, UR7, 0x2, URZ ;  /* 0x00000002070a7890 */ /* 0x000fe2000fffe03f */
[----:B------:R-:W-:Y:S01]  /*1c10*/  UMOV UR9, 0x40000040 ;  /* 0x4000004000097882 */ /* 0x000fe20000000000 */
[----:B------:R-:W-:Y:S01]  /*1c20*/  UMOV UR11, 0x40000040 ;  /* 0x40000040000b7882 */ /* 0x000fe20000000000 */
[----:B------:R-:W-:-:S02]  /*1c30*/  WARPGROUP.DEPBAR.LE gsb0, 0x0 ;  /* 0x00008000000079c5 */ /* 0x000fc40000010000 */
        /* <DEDUP_REMOVED lines=18> */
[----:B------:R-:W-:Y:S01]  /*1d60*/  BPT.TRAP 0x1 ;  /* 0x000000040000795c */ /* 0x000fe20000300000 */
.L_x_27:
[----:B------:R-:W-:-:S13]  /*1d70*/  ISETP.NE.AND P1, PT, R22, RZ, PT ;  /* 0x000000ff1600720c */ /* 0x000fda0003f25270 */
[----:B01----:R-:W-:-:S04]  /*1d80*/  @P1 IMAD R4, R3, 0x8, R6 ;  /* 0x0000000803041824 */ /* 0x003fc800078e0206 */
[----:B------:R-:W-:-:S05]  /*1d90*/  @P1 VIADD R4, R4, 0x20 ;  /* 0x0000002004041836 */ /* 0x000fca0000000000 */
[----:B------:R-:W-:-:S04]  /*1da0*/  @P1 PRMT R4, R19, 0x654, R4 ;  /* 0x0000065413041816 */ /* 0x000fc80000000004 */
[----:B------:R0:W-:Y:S01]  /*1db0*/  @P1 SYNCS.ARRIVE.TRANS64.RED.A1T0 RZ, [R4+URZ], RZ ;  /* 0x000000ff04ff19a7 */ /* 0x0001e2000810043f */
[----:B------:R-:W-:-:S13]  /*1dc0*/  ISETP.GT.U32.AND P1, PT, R18, 0x1, PT ;  /* 0x000000011200780c */ /* 0x000fda0003f24070 */
[----:B0-----:R-:W-:Y:S05]  /*1dd0*/  @P1 BRA `(.L_x_28) ;  /* 0x0000000000041947 */ /* 0x001fea0003800000 */
[----:B------:R-:W-:Y:S01]  /*1de0*/  BPT.TRAP 0x1 ;  /* 0x000000040000795c */ /* 0x000fe20000300000 */
.L_x_28:
[----:B------:R-:W-:Y:S01]  /*1df0*/  UIADD3 UR5, UR5, 0x1, URZ ;  /* 0x0000000105057890 */ /* 0x000fe2000fffe03f */
[C---:B------:R-:W-:Y:S01]  /*1e00*/  ISETP.GT.AND P2, PT, R0.reuse, 0x1, PT ;  /* 0x000000010000780c */ /* 0x040fe20003f44270 */
[----:B------:R-:W-:Y:S02]  /*1e10*/  VIADD R3, R3, 0x1 ;  /* 0x0000000103037836 */ /* 0x000fe40000000000 */
[----:B------:R-:W-:Y:S01]  /*1e20*/  UISETP.NE.AND UP0, UPT, UR5, 0x4, UPT ;  /* 0x000000040500788c */ /* 0x000fe2000bf05270 */
[----:B------:R-:W-:Y:S02]  /*1e30*/  VIADD R0, R0, 0xffffffff ;  /* 0xffffffff00007836 */ /* 0x000fe40000000000 */
[C---:B------:R-:W-:Y:S01]  /*1e40*/  ISETP.NE.AND P1, PT, R3.reuse, 0x4, PT ;  /* 0x000000040300780c */ /* 0x040fe20003f25270 */
[----:B------:R-:W-:Y:S02]  /*1e50*/  USEL UR6, URZ, 0x1, UP0 ;  /* 0x000000013f067887 */ /* 0x000fe40008000000 */
[----:B------:R-:W-:Y:S01]  /*1e60*/  USEL UR5, UR5, URZ, UP0 ;  /* 0x0000003f05057287 */ /* 0x000fe20008000000 */
[----:B------:R-:W-:-:S03]  /*1e70*/  SEL R3, R3, RZ, P1 ;  /* 0x000000ff03037207 */ /* 0x000fc60000800000 */
[----:B------:R-:W-:Y:S01]  /*1e80*/  LOP3.LUT R7, R7, UR6, RZ, 0x3c, !PT ;  /* 0x0000000607077c12 */ /* 0x000fe2000f8e3cff */
[----:B------:R-:W-:Y:S07]  /*1e90*/  @P2 BRA `(.L_x_29) ;  /* 0xfffffff800f82947 */ /* 0x000fee000383ffff */
.L_x_22:
[----:B01----:R-:W0:Y:S02]  /*1ea0*/  LDC R0, c[0x0][0x28c] ;  /* 0x0000a300ff007b82 */ /* 0x003e240000000800 */
[----:B0-----:R-:W-:-:S13]  /*1eb0*/  ISETP.GE.AND P1, PT, R0, 0x1, PT ;  /* 0x000000010000780c */ /* 0x001fda0003f26270 */
[----:B------:R-:W-:Y:S05]  /*1ec0*/  @!P1 BRA `(.L_x_30) ;  /* 0x0000000000389947 */ /* 0x000fea0003800000 */
[----:B------:R-:W-:Y:S05]  /*1ed0*/  @!P0 BRA `(.L_x_31) ;  /* 0x0000000000048947 */ /* 0x000fea0003800000 */
[----:B------:R-:W-:Y:S01]  /*1ee0*/  BPT.TRAP 0x1 ;  /* 0x000000040000795c */ /* 0x000fe20000300000 */
.L_x_31:
[----:B------:R-:W-:-:S13]  /*1ef0*/  ISETP.NE.AND P0, PT, R22, RZ, PT ;  /* 0x000000ff1600720c */ /* 0x000fda0003f05270 */
[----:B------:R-:W-:-:S05]  /*1f00*/  VOTEU.ANY UP0, P0 ;  /* 0x00000000003f7886 */ /* 0x000fca0000000100 */
[----:B------:R-:W-:-:S06]  /*1f10*/  @UP0 UIADD3 UR4, UR44, UR41, URZ ;  /* 0x000000292c040290 */ /* 0x000fcc000fffe03f */
[----:B------:R-:W-:-:S04]  /*1f20*/  IMAD.U32 R0, RZ, RZ, UR4 ;  /* 0x00000004ff007e24 */ /* 0x000fc8000f8e00ff */
[----:B------:R-:W-:-:S05]  /*1f30*/  @P0 IMAD.SHL.U32 R0, R0, 0x8, RZ ;  /* 0x0000000800000824 */ /* 0x000fca00078e00ff */
[----:B------:R-:W-:-:S04]  /*1f40*/  @P0 LOP3.LUT R0, R0, 0x18, RZ, 0xc0, !PT ;  /* 0x0000001800000812 */ /* 0x000fc800078ec0ff */
[----:B------:R-:W-:-:S04]  /*1f50*/  @P0 IADD3 R0, R6, 0x20, R0 ;  /* 0x0000002006000810 */ /* 0x000fc80007ffe000 */
[----:B------:R-:W-:-:S04]  /*1f60*/  @P0 PRMT R0, R19, 0x654, R0 ;  /* 0x0000065413000816 */ /* 0x000fc80000000000 */
[----:B------:R0:W-:Y:S01]  /*1f70*/  @P0 SYNCS.ARRIVE.TRANS64.RED.A1T0 RZ, [R0+URZ], RZ ;  /* 0x000000ff00ff09a7 */ /* 0x0001e2000810043f */
[----:B------:R-:W-:-:S13]  /*1f80*/  ISETP.GT.U32.AND P0, PT, R18, 0x1, PT ;  /* 0x000000011200780c */ /* 0x000fda0003f04070 */
[----:B0-----:R-:W-:Y:S05]  /*1f90*/  @P0 BRA `(.L_x_30) ;  /* 0x0000000000040947 */ /* 0x001fea0003800000 */
[----:B------:R-:W-:Y:S01]  /*1fa0*/  BPT.TRAP 0x1 ;  /* 0x000000040000795c */ /* 0x000fe20000300000 */
.L_x_30:
[----:B------:R-:W-:Y:S01]  /*1fb0*/  IMAD.SHL.U32 R100, R100, 0x80, RZ ;  /* 0x0000008064647824 */ /* 0x000fe200078e00ff */
[----:B------:R-:W-:Y:S01]  /*1fc0*/  ULDC UR6, c[0x0][0x288] ;  /* 0x0000a20000067ab9 */ /* 0x000fe20000000800 */
[----:B------:R-:W-:Y:S01]  /*1fd0*/  SHF.R.S32.HI R11, RZ, 0x1f, R101 ;  /* 0x0000001fff0b7819 */ /* 0x000fe20000011465 */
[C---:B------:R-:W-:Y:S01]  /*1fe0*/  IMAD.SHL.U32 R6, R103.reuse, 0x80, RZ ;  /* 0x0000008067067824 */ /* 0x040fe200078e00ff */
[----:B------:R-:W-:Y:S01]  /*1ff0*/  ULDC.64 UR4, c[0x0][0x5d0] ;  /* 0x0001740000047ab9 */ /* 0x000fe20000000a00 */
[C---:B------:R-:W-:Y:S01]  /*2000*/  LOP3.LUT R8, R100.reuse, 0x6, R95, 0xf8, !PT ;  /* 0x0000000664087812 */ /* 0x040fe200078ef85f */
[----:B------:R-:W-:Y:S01]  /*2010*/  IMAD.WIDE R104, R103, 0x80, R88 ;  /* 0x0000008067687825 */ /* 0x000fe200078e0258 */
[----:B------:R-:W-:Y:S01]  /*2020*/  ISETP.GE.AND P0, PT, R100, UR6, PT ;  /* 0x0000000664007c0c */ /* 0x000fe2000bf06270 */
[----:B------:R-:W-:Y:S01]  /*2030*/  ULDC UR6, c[0x0][0x284] ;  /* 0x0000a10000067ab9 */ /* 0x000fe20000000800 */
[----:B------:R-:W-:Y:S01]  /*2040*/  SHF.R.S32.HI R9, RZ, 0x1f, R8 ;  /* 0x0000001fff097819 */ /* 0x000fe20000011408 */
[----:B------:R-:W-:Y:S01]  /*2050*/  IMAD R0, R11, UR4, RZ ;  /* 0x000000040b007c24 */ /* 0x000fe2000f8e02ff */
[----:B------:R-:W-:-:S03]  /*2060*/  ISETP.GE.OR P0, PT, R6, UR6, P0 ;  /* 0x0000000606007c0c */ /* 0x000fc60008706670 */
[C---:B------:R-:W-:Y:S02]  /*2070*/  IMAD R3, R101.reuse, UR5, R0 ;  /* 0x0000000565037c24 */ /* 0x040fe4000f8e0200 */
[----:B------:R-:W-:Y:S01]  /*2080*/  IMAD.WIDE.U32 R4, R101, UR4, R8 ;  /* 0x0000000465047c25 */ /* 0x000fe2000f8e0008 */
[----:B------:R-:W-:-:S03]  /*2090*/  ULDC.64 UR4, c[0x0][0x5c8] ;  /* 0x0001720000047ab9 */ /* 0x000fc60000000a00 */
[----:B------:R-:W-:Y:S02]  /*20a0*/  IMAD R7, R105, UR4, RZ ;  /* 0x0000000469077c24 */ /* 0x000fe4000f8e02ff */
[----:B------:R-:W-:Y:S02]  /*20b0*/  IMAD.IADD R5, R5, 0x1, R3 ;  /* 0x0000000105057824 */ /* 0x000fe400078e0203 */
[C---:B------:R-:W-:Y:S02]  /*20c0*/  IMAD R7, R104.reuse, UR5, R7 ;  /* 0x0000000568077c24 */ /* 0x040fe4000f8e0207 */
[----:B------:R-:W-:-:S04]  /*20d0*/  IMAD.WIDE.U32 R106, R104, UR4, R4 ;  /* 0x00000004686a7c25 */ /* 0x000fc8000f8e0004 */
[----:B------:R-:W-:Y:S01]  /*20e0*/  IMAD.MOV.U32 R0, RZ, RZ, -0x1 ;  /* 0xffffffffff007424 */ /* 0x000fe200078e00ff */
[----:B------:R-:W-:Y:S06]  /*20f0*/  @P0 BRA `(.L_x_32) ;  /* 0x00000040001c0947 */ /* 0x000fec0003800000 */
[----:B-----5:R-:W-:Y:S01]  /*2100*/  FSETP.NEU.AND P0, PT, R90, RZ, PT ;  /* 0x000000ff5a00720b */ /* 0x020fe20003f0d000 */
[----:B------:R-:W-:Y:S01]  /*2110*/  IMAD.IADD R4, R94, 0x1, -R100 ;  /* 0x000000015e047824 */ /* 0x000fe200078e0a64 */
[----:B------:R-:W-:Y:S01]  /*2120*/  BSSY B0, `(.L_x_32) ;  /* 0x0000404000007945 */ /* 0x000fe20003800000 */
[----:B------:R-:W-:Y:S02]  /*2130*/  IMAD.IADD R3, R99, 0x1, -R6 ;  /* 0x0000000163037824 */ /* 0x000fe400078e0a06 */
[----:B------:R-:W-:Y:S01]  /*2140*/  IMAD.IADD R103, R107, 0x1, R7 ;  /* 0x000000016b677824 */ /* 0x000fe200078e0207 */
[----:B------:R-:W-:-:S04]  /*2150*/  ISETP.GT.AND P2, PT, R4, RZ, PT ;  /* 0x000000ff0400720c */ /* 0x000fc80003f44270 */
[----:B------:R-:W-:-:S03]  /*2160*/  ISETP.GT.AND P1, PT, R3, RZ, P2 ;  /* 0x000000ff0300720c */ /* 0x000fc60001724270 */
[----:B------:R-:W-:Y:S10]  /*2170*/  @!P0 BRA `(.L_x_33) ;  /* 0x0000002c00288947 */ /* 0x000ff40003800000 */
[----:B------:R-:W0:Y:S01]  /*2180*/  LDC.64 R110, c[0x0][0x5b8] ;  /* 0x00016e00ff6e7b82 */ /* 0x000e220000000a00 */
[----:B------:R-:W-:-:S07]  /*2190*/  ULDC.64 UR4, c[0x0][0x5c0] ;  /* 0x0001700000047ab9 */ /* 0x000fce0000000a00 */
[----:B------:R-:W1:Y:S08]  /*21a0*/  LDC.64 R112, c[0x0][0x5b0] ;  /* 0x00016c00ff707b82 */ /* 0x000e700000000a00 */
[----:B------:R-:W2:Y:S01]  /*21b0*/  LDC.64 R114, c[0x0][0x5a8] ;  /* 0x00016a00ff727b82 */ /* 0x000ea20000000a00 */
[-C--:B0-----:R-:W-:Y:S02]  /*21c0*/  IMAD R6, R11, R110.reuse, RZ ;  /* 0x0000006e0b067224 */ /* 0x081fe400078e02ff */
[----:B------:R-:W-:-:S04]  /*21d0*/  IMAD.WIDE.U32 R108, R101, R110, R8 ;  /* 0x0000006e656c7225 */ /* 0x000fc800078e0008 */
[----:B------:R-:W-:Y:S02]  /*21e0*/  IMAD R107, R101, R111, R6 ;  /* 0x0000006f656b7224 */ /* 0x000fe400078e0206 */
[-C--:B-1----:R-:W-:Y:S02]  /*21f0*/  IMAD R5, R105, R112.reuse, RZ ;  /* 0x0000007069057224 */ /* 0x082fe400078e02ff */
[----:B------:R-:W-:Y:S02]  /*2200*/  IMAD.IADD R13, R109, 0x1, R107 ;  /* 0x000000016d0d7824 */ /* 0x000fe400078e026b */
[----:B------:R-:W-:Y:S02]  /*2210*/  IMAD.MOV.U32 R12, RZ, RZ, R108 ;  /* 0x000000ffff0c7224 */ /* 0x000fe400078e006c */
[C---:B------:R-:W-:Y:S02]  /*2220*/  IMAD R111, R104.reuse, R113, R5 ;  /* 0x00000071686f7224 */ /* 0x040fe400078e0205 */
[----:B------:R-:W-:-:S04]  /*2230*/  IMAD.WIDE.U32 R6, R104, R112, R12 ;  /* 0x0000007068067225 */ /* 0x000fc800078e000c */
[----:B------:R-:W-:Y:S01]  /*2240*/  IMAD.IADD R5, R7, 0x1, R111 ;  /* 0x0000000107057824 */ /* 0x000fe200078e026f */
[----:B--2---:R-:W-:-:S04]  /*2250*/  LEA R14, P0, R6, R114, 0x1 ;  /* 0x00000072060e7211 */ /* 0x004fc800078008ff */
[----:B------:R-:W-:-:S05]  /*2260*/  LEA.HI.X R15, R6, R115, R5, 0x1, P0 ;  /* 0x00000073060f7211 */ /* 0x000fca00000f0c05 */
[----:B------:R0:W2:Y:S01]  /*2270*/  @P1 LDG.E.LTC128B.U16 R5, desc[UR38][R14.64] ;  /* 0x000000260e051981 */ /* 0x0000a2000c1e1520 */
[----:B------:R-:W-:Y:S01]  /*2280*/  LEA R10, P0, R106, UR4, 0x1 ;  /* 0x000000046a0a7c11 */ /* 0x000fe2000f8008ff */
[----:B------:R-:W-:Y:S01]  /*2290*/  IMAD.WIDE.U32 R6, R104, R112, R8 ;  /* 0x0000007068067225 */ /* 0x000fe200078e0008 */
[----:B------:R-:W-:Y:S03]  /*22a0*/  BSSY B1, `(.L_x_34) ;  /* 0x0000012000017945 */ /* 0x000fe60003800000 */
[----:B------:R-:W-:Y:S02]  /*22b0*/  IMAD.IADD R7, R111, 0x1, R7 ;  /* 0x000000016f077824 */ /* 0x000fe400078e0207 */
[----:B------:R-:W-:Y:S01]  /*22c0*/  IMAD.WIDE.U32 R20, R101, R110, R6 ;  /* 0x0000006e65147225 */ /* 0x000fe200078e0006 */
[----:B0-----:R-:W-:-:S03]  /*22d0*/  SHF.L.U64.HI R15, R112, 0x3, R113 ;  /* 0x00000003700f7819 */ /* 0x001fc60000010271 */
[----:B------:R-:W-:Y:S01]  /*22e0*/  IMAD.IADD R7, R107, 0x1, R21 ;  /* 0x000000016b077824 */ /* 0x000fe200078e0215 */
[----:B------:R-:W-:Y:S01]  /*22f0*/  LEA R6, P4, R20, R114, 0x1 ;  /* 0x0000007214067211 */ /* 0x000fe200078808ff */
[----:B------:R-:W-:-:S03]  /*2300*/  IMAD.SHL.U32 R14, R112, 0x8, RZ ;  /* 0x00000008700e7824 */ /* 0x000fc600078e00ff */
[----:B------:R-:W-:Y:S01]  /*2310*/  LEA.HI.X R7, R20, R115, R7, 0x1, P4 ;  /* 0x0000007314077211 */ /* 0x000fe200020f0c07 */
[----:B--2---:R-:W-:-:S04]  /*2320*/  IMAD.U32 R11, R5, 0x10000, RZ ;  /* 0x00010000050b7824 */ /* 0x004fc800078e00ff */
[----:B------:R-:W-:-:S04]  /*2330*/  FMUL R11, R11, R90 ;  /* 0x0000005a0b0b7220 */ /* 0x000fc80000400000 */
[----:B------:R-:W-:Y:S01]  /*2340*/  FFMA R24, R24, R23, R11 ;  /* 0x0000001718187223 */ /* 0x000fe2000000000b */
[----:B------:R-:W-:Y:S02]  /*2350*/  LEA.HI.X R11, R106, UR5, R103, 0x1, P0 ;  /* 0x000000056a0b7c11 */ /* 0x000fe400080f0c67 */
[----:B------:R-:W-:Y:S02]  /*2360*/  ISETP.GT.AND P0, PT, R4, 0x1, PT ;  /* 0x000000010400780c */ /* 0x000fe40003f04270 */
[----:B------:R-:W-:Y:S02]  /*2370*/  F2FP.BF16.F32.PACK_AB R24, RZ, R24 ;  /* 0x00000018ff18723e */ /* 0x000fe400000010ff */
[----:B------:R-:W-:-:S03]  /*2380*/  ISETP.GT.AND P3, PT, R3, RZ, P0 ;  /* 0x000000ff0300720c */ /* 0x000fc60000764270 */
[----:B------:R0:W-:Y:S10]  /*2390*/  @P1 STG.E.U16 desc[UR38][R10.64], R24 ;  /* 0x000000180a001986 */ /* 0x0001f4000c101526 */
[----:B------:R-:W-:Y:S05]  /*23a0*/  @!P3 BRA `(.L_x_35) ;  /* 0x000000000004b947 */ /* 0x000fea0003800000 */
[----:B------:R1:W5:Y:S02]  /*23b0*/  LDG.E.LTC128B.U16 R5, desc[UR38][R6.64+0x2] ;  /* 0x0000022606057981 */ /* 0x000364000c1e1520 */
.L_x_35:
[----:B------:R-:W-:Y:S05]  /*23c0*/  BSYNC B1 ;  /* 0x0000000000017941 */ /* 0x000fea0003800000 */
.L_x_34:
[----:B-----5:R-:W-:Y:S01]  /*23d0*/  IMAD.U32 R103, R5, 0x10000, RZ ;  /* 0x0001000005677824 */ /* 0x020fe200078e00ff */
[----:B------:R-:W-:Y:S01]  /*23e0*/  ISETP.GT.AND P2, PT, R3, 0x8, P2 ;  /* 0x000000080300780c */ /* 0x000fe20001744270 */
[----:B------:R-:W-:Y:S01]  /*23f0*/  IMAD.WIDE.U32 R20, R104, R112, R14 ;  /* 0x0000007068147225 */ /* 0x000fe200078e000e */
[----:B0-----:R-:W-:-:S03]  /*2400*/  PRMT R24, R5, 0x7610, R24 ;  /* 0x0000761005187816 */ /* 0x001fc60000000018 */
[----:B------:R-:W-:Y:S01]  /*2410*/  FMUL R12, R103, R90 ;  /* 0x0000005a670c7220 */ /* 0x000fe20000400000 */
[----:B------:R-:W-:Y:S01]  /*2420*/  IMAD.IADD R111, R111, 0x1, R21 ;  /* 0x000000016f6f7824 */ /* 0x000fe200078e0215 */
[----:B------:R-:W-:Y:S02]  /*2430*/  IADD3 R108, P1, R108, R20, RZ ;  /* 0x000000146c6c7210 */ /* 0x000fe40007f3e0ff */
[----:B------:R-:W-:-:S03]  /*2440*/  FFMA R12, R25, R23, R12 ;  /* 0x00000017190c7223 */ /* 0x000fc6000000000c */
[----:B------:R-:W-:Y:S02]  /*2450*/  IMAD.X R13, R111, 0x1, R13, P1 ;  /* 0x000000016f0d7824 */ /* 0x000fe400008e060d */
[----:B------:R-:W-:Y:S02]  /*2460*/  F2FP.BF16.F32.PACK_AB R12, RZ, R12 ;  /* 0x0000000cff0c723e */ /* 0x000fe400000010ff */
[----:B------:R-:W-:Y:S02]  /*2470*/  LEA R14, P1, R108, R114, 0x1 ;  /* 0x000000726c0e7211 */ /* 0x000fe400078208ff */
[----:B------:R-:W-:Y:S02]  /*2480*/  PRMT R21, R12, 0x7610, R21 ;  /* 0x000076100c157816 */ /* 0x000fe40000000015 */
[----:B------:R-:W-:-:S03]  /*2490*/  LEA.HI.X R15, R108, R115, R13, 0x1, P1 ;  /* 0x000000736c0f7211 */ /* 0x000fc600008f0c0d */
[----:B------:R0:W-:Y:S04]  /*24a0*/  @P3 STG.E.U16 desc[UR38][R10.64+0x2], R21 ;  /* 0x000002150a003986 */ /* 0x0001e8000c101526 */
[----:B------:R-:W2:Y:S01]  /*24b0*/  @P2 LDG.E.LTC128B.U16 R24, desc[UR38][R14.64] ;  /* 0x000000260e182981 */ /* 0x000ea2000c1e1520 */
[----:B------:R-:W-:Y:S01]  /*24c0*/  IADD3 R20, P1, R8, R20, RZ ;  /* 0x0000001408147210 */ /* 0x000fe20007f3e0ff */
[----:B------:R-:W-:Y:S01]  /*24d0*/  BSSY B1, `(.L_x_36) ;  /* 0x0000011000017945 */ /* 0x000fe20003800000 */
[----:B------:R-:W-:Y:S02]  /*24e0*/  SHF.L.U64.HI R13, R91, 0x1, R92 ;  /* 0x000000015b0d7819 */ /* 0x000fe4000001025c */
[----:B------:R-:W-:Y:S01]  /*24f0*/  ISETP.GT.AND P0, PT, R3, 0x8, P0 ;  /* 0x000000080300780c */ /* 0x000fe20000704270 */
[----:B0-----:R-:W-:Y:S01]  /*2500*/  IMAD.X R21, R9, 0x1, R111, P1 ;  /* 0x0000000109157824 */ /* 0x001fe200008e066f */
[----:B------:R-:W-:Y:S01]  /*2510*/  LEA R12, P1, R91, R10, 0x1 ;  /* 0x0000000a5b0c7211 */ /* 0x000fe200078208ff */
[----:B------:R-:W-:-:S04]  /*2520*/  IMAD.WIDE.U32 R20, R101, R110, R20 ;  /* 0x0000006e65147225 */ /* 0x000fc800078e0014 */
[----:B------:R-:W-:Y:S01]  /*2530*/  IMAD.X R13, R13, 0x1, R11, P1 ;  /* 0x000000010d0d7824 */ /* 0x000fe200008e060b */
[----:B------:R-:W-:Y:S01]  /*2540*/  LEA R8, P3, R20, R114, 0x1 ;  /* 0x0000007214087211 */ /* 0x000fe200078608ff */
[----:B------:R-:W-:-:S05]  /*2550*/  IMAD.IADD R9, R107, 0x1, R21 ;  /* 0x000000016b097824 */ /* 0x000fca00078e0215 */
[----:B------:R-:W-:Y:S01]  /*2560*/  LEA.HI.X R9, R20, R115, R9, 0x1, P3 ;  /* 0x0000007314097211 */ /* 0x000fe200018f0c09 */
[----:B--2---:R-:W-:-:S04]  /*2570*/  IMAD.U32 R5, R24, 0x10000, RZ ;  /* 0x0001000018057824 */ /* 0x004fc800078e00ff */
[----:B------:R-:W-:-:S04]  /*2580*/  FMUL R5, R5, R90 ;  /* 0x0000005a05057220 */ /* 0x000fc80000400000 */
[----:B------:R-:W-:-:S05]  /*2590*/  FFMA R5, R26, R23, R5 ;  /* 0x000000171a057223 */ /* 0x000fca0000000005 */
[----:B------:R-:W-:-:S05]  /*25a0*/  F2FP.BF16.F32.PACK_AB R5, RZ, R5 ;  /* 0x00000005ff05723e */ /* 0x000fca00000010ff */
[----:B------:R0:W-:Y:S01]  /*25b0*/  @P2 STG.E.U16 desc[UR38][R12.64], R5 ;  /* 0x000000050c002986 */ /* 0x0001e2000c101526 */
[----:B------:R-:W-:Y:S05]  /*25c0*/  @!P0 BRA `(.L_x_37) ;  /* 0x0000000000048947 */ /* 0x000fea0003800000 */
[----:B------:R2:W5:Y:S02]  /*25d0*/  LDG.E.LTC128B.U16 R24, desc[UR38][R8.64+0x2] ;  /* 0x0000022608187981 */ /* 0x000564000c1e1520 */
.L_x_37:
[----:B------:R-:W-:Y:S05]  /*25e0*/  BSYNC B1 ;  /* 0x0000000000017941 */ /* 0x000fea0003800000 */
.L_x_36:
[----:B0----5:R-:W-:Y:S01]  /*25f0*/  IMAD.U32 R5, R24, 0x10000, RZ ;  /* 0x0001000018057824 */ /* 0x021fe200078e00ff */
[----:B------:R-:W-:Y:S01]  /*2600*/  ISETP.GT.AND P1, PT, R4, 0x8, PT ;  /* 0x000000080400780c */ /* 0x000fe20003f24270 */
[----:B------:R-:W-:Y:S02]  /*2610*/  BSSY B1, `(.L_x_38) ;  /* 0x0000008000017945 */ /* 0x000fe40003800000 */
[----:B------:R-:W-:Y:S01]  /*2620*/  FMUL R14, R5, R90 ;  /* 0x0000005a050e7220 */ /* 0x000fe20000400000 */
[----:B------:R-:W-:-:S03]  /*2630*/  ISETP.GT.AND P2, PT, R3, RZ, P1 ;  /* 0x000000ff0300720c */ /* 0x000fc60000f44270 */
[----:B------:R-:W-:-:S05]  /*2640*/  FFMA R14, R27, R23, R14 ;  /* 0x000000171b0e7223 */ /* 0x000fca000000000e */
[----:B------:R-:W-:-:S05]  /*2650*/  F2FP.BF16.F32.PACK_AB R14, RZ, R14 ;  /* 0x0000000eff0e723e */ /* 0x000fca00000010ff */
[----:B------:R0:W-:Y:S01]  /*2660*/  @P0 STG.E.U16 desc[UR38][R12.64+0x2], R14 ;  /* 0x0000020e0c000986 */ /* 0x0001e2000c101526 */
[----:B------:R-:W-:Y:S05]  /*2670*/  @!P2 BRA `(.L_x_39) ;  /* 0x000000000004a947 */ /* 0x000fea0003800000 */
[----:B------:R3:W5:Y:S02]  /*2680*/  LDG.E.LTC128B.U16 R24, desc[UR38][R6.64+0x10] ;  /* 0x0000102606187981 */ /* 0x000764000c1e1520 */
.L_x_39:
[----:B------:R-:W-:Y:S05]  /*2690*/  BSYNC B1 ;  /* 0x0000000000017941 */ /* 0x000fea0003800000 */
.L_x_38:
[----:B-----5:R-:W-:Y:S01]  /*26a0*/  IMAD.U32 R5, R24, 0x10000, RZ ;  /* 0x0001000018057824 */ /* 0x020fe200078e00ff */
        /* <DEDUP_REMOVED lines=9> */
.L_x_41:
[----:B------:R-:W-:Y:S05]  /*2740*/  BSYNC B1 ;  /* 0x0000000000017941 */ /* 0x000fea0003800000 */
.L_x_40:
[----:B----45:R-:W-:Y:S01]  /*2750*/  IMAD.U32 R5, R24, 0x10000, RZ ;  /* 0x0001000018057824 */ /* 0x030fe200078e00ff */
[----:B------:R-:W-:Y:S01]  /*2760*/  ISETP.GT.AND P1, PT, R3, 0x8, P1 ;  /* 0x000000080300780c */ /* 0x000fe20000f24270 */
[----:B------:R-:W-:Y:S02]  /*2770*/  BSSY B1, `(.L_x_42) ;  /* 0x0000007000017945 */ /* 0x000fe40003800000 */
[----:B0-----:R-:W-:-:S04]  /*2780*/  FMUL R14, R5, R90 ;  /* 0x0000005a050e7220 */ /* 0x001fc80000400000 */
[----:B------:R-:W-:-:S05]  /*2790*/  FFMA R14, R29, R23, R14 ;  /* 0x000000171d0e7223 */ /* 0x000fca000000000e */
[----:B------:R-:W-:-:S05]  /*27a0*/  F2FP.BF16.F32.PACK_AB R14, RZ, R14 ;  /* 0x0000000eff0e723e */ /* 0x000fca00000010ff */
[----:B------:R0:W-:Y:S01]  /*27b0*/  @P3 STG.E.U16 desc[UR38][R10.64+0x12], R14 ;  /* 0x0000120e0a003986 */ /* 0x0001e2000c101526 */
[----:B------:R-:W-:Y:S05]  /*27c0*/  @!P1 BRA `(.L_x_43) ;  /* 0x0000000000049947 */ /* 0x000fea0003800000 */
[----:B------:R4:W5:Y:S02]  /*27d0*/  LDG.E.LTC128B.U16 R24, desc[UR38][R8.64+0x10] ;  /* 0x0000102608187981 */ /* 0x000964000c1e1520 */
.L_x_43:
[----:B------:R-:W-:Y:S05]  /*27e0*/  BSYNC B1 ;  /* 0x0000000000017941 */ /* 0x000fea0003800000 */
.L_x_42:
[----:B-----5:R-:W-:Y:S01]  /*27f0*/  IMAD.U32 R5, R24, 0x10000, RZ ;  /* 0x0001000018057824 */ /* 0x020fe200078e00ff */
[----:B------:R-:W-:Y:S01]  /*2800*/  ISETP.GT.AND P0, PT, R3, 0x8, P0 ;  /* 0x000000080300780c */ /* 0x000fe20000704270 */
[----:B------:R-:W-:Y:S02]  /*2810*/  BSSY B1, `(.L_x_44) ;  /* 0x0000007000017945 */ /* 0x000fe40003800000 */
[----:B------:R-:W-:-:S04]  /*2820*/  FMUL R5, R5, R90 ;  /* 0x0000005a05057220 */ /* 0x000fc80000400000 */
[----:B------:R-:W-:-:S05]  /*2830*/  FFMA R5, R30, R23, R5 ;  /* 0x000000171e057223 */ /* 0x000fca0000000005 */
[----:B------:R-:W-:-:S05]  /*2840*/  F2FP.BF16.F32.PACK_AB R5, RZ, R5 ;  /* 0x00000005ff05723e */ /* 0x000fca00000010ff */
[----:B------:R0:W-:Y:S01]  /*2850*/  @P1 STG.E.U16 desc[UR38][R12.64+0x10], R5 ;  /* 0x000010050c001986 */ /* 0x0001e2000c101526 */
[----:B------:R-:W-:Y:S05]  /*2860*/  @!P0 BRA `(.L_x_45) ;  /* 0x0000000000048947 */ /* 0x000fea0003800000 */
[----:B------:R0:W5:Y:S02]  /*2870*/  LDG.E.LTC128B.U16 R24, desc[UR38][R8.64+0x12] ;  /* 0x0000122608187981 */ /* 0x000164000c1e1520 */
.L_x_45:
[----:B------:R-:W-:Y:S05]  /*2880*/  BSYNC B1 ;  /* 0x0000000000017941 */ /* 0x000fea0003800000 */
.L_x_44:
        /* <DEDUP_REMOVED lines=10> */
.L_x_47:
[----:B------:R-:W-:Y:S05]  /*2930*/  BSYNC B1 ;  /* 0x0000000000017941 */ /* 0x000fea0003800000 */
.L_x_46:
        /* <DEDUP_REMOVED lines=10> */
.L_x_49:
[----:B------:R-:W-:Y:S05]  /*29e0*/  BSYNC B1 ;  /* 0x0000000000017941 */ /* 0x000fea0003800000 */
.L_x_48:
[----:B0----5:R-:W-:Y:S01]  /*29f0*/  IMAD.U32 R5, R24, 0x10000, RZ ;  /* 0x0001000018057824 */ /* 0x021fe200078e00ff */
        /* <DEDUP_REMOVED lines=8> */
.L_x_51:
[----:B------:R-:W-:Y:S05]  /*2a80*/  BSYNC B1 ;  /* 0x0000000000017941 */ /* 0x000fea0003800000 */
.L_x_50:
        /* <DEDUP_REMOVED lines=9> */
.L_x_53:
[----:B------:R-:W-:Y:S05]  /*2b20*/  BSYNC B1 ;  /* 0x0000000000017941 */ /* 0x000fea0003800000 */
.L_x_52:
        /* <DEDUP_REMOVED lines=10> */
.L_x_55:
[----:B------:R-:W-:Y:S05]  /*2bd0*/  BSYNC B1 ;  /* 0x0000000000017941 */ /* 0x000fea0003800000 */
.L_x_54:
        /* <DEDUP_REMOVED lines=10> */
.L_x_57:
[----:B------:R-:W-:Y:S05]  /*2c80*/  BSYNC B1 ;  /* 0x0000000000017941 */ /* 0x000fea0003800000 */
.L_x_56:
        /* <DEDUP_REMOVED lines=9> */
.L_x_59:
[----:B------:R-:W-:Y:S05]  /*2d20*/  BSYNC B1 ;  /* 0x0000000000017941 */ /* 0x000fea0003800000 */
.L_x_58:
        /* <DEDUP_REMOVED lines=9> */
.L_x_61:
[----:B------:R-:W-:Y:S05]  /*2dc0*/  BSYNC B1 ;  /* 0x0000000000017941 */ /* 0x000fea0003800000 */
.L_x_60:
        /* <DEDUP_REMOVED lines=10> */
.L_x_63:
[----:B------:R-:W-:Y:S05]  /*2e70*/  BSYNC B1 ;  /* 0x0000000000017941 */ /* 0x000fea0003800000 */
.L_x_62:
        /* <DEDUP_REMOVED lines=10> */
.L_x_65:
[----:B------:R-:W-:Y:S05]  /*2f20*/  BSYNC B1 ;  /* 0x0000000000017941 */ /* 0x000fea0003800000 */
.L_x_64:
        /* <DEDUP_REMOVED lines=9> */
.L_x_67:
[----:B------:R-:W-:Y:S05]  /*2fc0*/  BSYNC B1 ;  /* 0x0000000000017941 */ /* 0x000fea0003800000 */
.L_x_66:
        /* <DEDUP_REMOVED lines=9> */
.L_x_69:
[----:B------:R-:W-:Y:S05]  /*3060*/  BSYNC B1 ;  /* 0x0000000000017941 */ /* 0x000fea0003800000 */
.L_x_68:
        /* <DEDUP_REMOVED lines=10> */
.L_x_71:
[----:B------:R-:W-:Y:S05]  /*3110*/  BSYNC B1 ;  /* 0x0000000000017941 */ /* 0x000fea0003800000 */
.L_x_70:
        /* <DEDUP_REMOVED lines=10> */
.L_x_73:
[----:B------:R-:W-:Y:S05]  /*31c0*/  BSYNC B1 ;  /* 0x0000000000017941 */ /* 0x000fea0003800000 */
.L_x_72:
        /* <DEDUP_REMOVED lines=9> */
.L_x_75:
[----:B------:R-:W-:Y:S05]  /*3260*/  BSYNC B1 ;  /* 0x0000000000017941 */ /* 0x000fea0003800000 */
.L_x_74:
        /* <DEDUP_REMOVED lines=9> */
.L_x_77:
[----:B------:R-:W-:Y:S05]  /*3300*/  BSYNC B1 ;  /* 0x0000000000017941 */ /* 0x000fea0003800000 */
.L_x_76:
        /* <DEDUP_REMOVED lines=10> */
.L_x_79:
[----:B------:R-:W-:Y:S05]  /*33b0*/  BSYNC B1 ;  /* 0x0000000000017941 */ /* 0x000fea0003800000 */
.L_x_78:
        /* <DEDUP_REMOVED lines=10> */
.L_x_81:
[----:B------:R-:W-:Y:S05]  /*3460*/  BSYNC B1 ;  /* 0x0000000000017941 */ /* 0x000fea0003800000 */
.L_x_80:
        /* <DEDUP_REMOVED lines=9> */
.L_x_83:
[----:B------:R-:W-:Y:S05]  /*3500*/  BSYNC B1 ;  /* 0x0000000000017941 */ /* 0x000fea0003800000 */
.L_x_82:
        /* <DEDUP_REMOVED lines=9> */
.L_x_85:
[----:B------:R-:W-:Y:S05]  /*35a0*/  BSYNC B1 ;  /* 0x0000000000017941 */ /* 0x000fea0003800000 */
.L_x_84:
        /* <DEDUP_REMOVED lines=10> */
.L_x_87:
[----:B------:R-:W-:Y:S05]  /*3650*/  BSYNC B1 ;  /* 0x0000000000017941 */ /* 0x000fea0003800000 */
.L_x_86:
        /* <DEDUP_REMOVED lines=10> */
.L_x_89:
[----:B------:R-:W-:Y:S05]  /*3700*/  BSYNC B1 ;  /* 0x0000000000017941 */ /* 0x000fea0003800000 */
.L_x_88:
        /* <DEDUP_REMOVED lines=9> */
.L_x_91:
[----:B------:R-:W-:Y:S05]  /*37a0*/  BSYNC B1 ;  /* 0x0000000000017941 */ /* 0x000fea0003800000 */
.L_x_90:
        /* <DEDUP_REMOVED lines=9> */
.L_x_93:
[----:B------:R-:W-:Y:S05]  /*3840*/  BSYNC B1 ;  /* 0x0000000000017941 */ /* 0x000fea0003800000 */
.L_x_92:
        /* <DEDUP_REMOVED lines=10> */
.L_x_95:
[----:B------:R-:W-:Y:S05]  /*38f0*/  BSYNC B1 ;  /* 0x0000000000017941 */ /* 0x000fea0003800000 */
.L_x_94:
        /* <DEDUP_REMOVED lines=10> */
.L_x_97:
[----:B------:R-:W-:Y:S05]  /*39a0*/  BSYNC B1 ;  /* 0x0000000000017941 */ /* 0x000fea0003800000 */
.L_x_96:
        /* <DEDUP_REMOVED lines=9> */
.L_x_99:
[----:B------:R-:W-:Y:S05]  /*3a40*/  BSYNC B1 ;  /* 0x0000000000017941 */ /* 0x000fea0003800000 */
.L_x_98:
        /* <DEDUP_REMOVED lines=9> */
.L_x_101:
[----:B------:R-:W-:Y:S05]  /*3ae0*/  BSYNC B1 ;  /* 0x0000000000017941 */ /* 0x000fea0003800000 */
.L_x_100:
        /* <DEDUP_REMOVED lines=10> */
.L_x_103:
[----:B------:R-:W-:Y:S05]  /*3b90*/  BSYNC B1 ;  /* 0x0000000000017941 */ /* 0x000fea0003800000 */
.L_x_102:
        /* <DEDUP_REMOVED lines=10> */
.L_x_105:
[----:B------:R-:W-:Y:S05]  /*3c40*/  BSYNC B1 ;  /* 0x0000000000017941 */ /* 0x000fea0003800000 */
.L_x_104:
        /* <DEDUP_REMOVED lines=9> */
.L_x_107:
[----:B------:R-:W-:Y:S05]  /*3ce0*/  BSYNC B1 ;  /* 0x0000000000017941 */ /* 0x000fea0003800000 */
.L_x_106:
        /* <DEDUP_REMOVED lines=9> */
.L_x_109:
[----:B------:R-:W-:Y:S05]  /*3d80*/  BSYNC B1 ;  /* 0x0000000000017941 */ /* 0x000fea0003800000 */
.L_x_108:
        /* <DEDUP_REMOVED lines=10> */
.L_x_111:
[----:B------:R-:W-:Y:S05]  /*3e30*/  BSYNC B1 ;  /* 0x0000000000017941 */ /* 0x000fea0003800000 */
.L_x_110:
        /* <DEDUP_REMOVED lines=10> */
.L_x_113:
[----:B------:R-:W-:Y:S05]  /*3ee0*/  BSYNC B1 ;  /* 0x0000000000017941 */ /* 0x000fea0003800000 */
.L_x_112:
        /* <DEDUP_REMOVED lines=9> */
.L_x_115:
[----:B------:R-:W-:Y:S05]  /*3f80*/  BSYNC B1 ;  /* 0x0000000000017941 */ /* 0x000fea0003800000 */
.L_x_114:
        /* <DEDUP_REMOVED lines=9> */
.L_x_117:
[----:B------:R-:W-:Y:S05]  /*4020*/  BSYNC B1 ;  /* 0x0000000000017941 */ /* 0x000fea0003800000 */
.L_x_116:
        /* <DEDUP_REMOVED lines=10> */
.L_x_119:
[----:B------:R-:W-:Y:S05]  /*40d0*/  BSYNC B1 ;  /* 0x0000000000017941 */ /* 0x000fea0003800000 */
.L_x_118:
        /* <DEDUP_REMOVED lines=10> */
.L_x_121:
[----:B------:R-:W-:Y:S05]  /*4180*/  BSYNC B1 ;  /* 0x0000000000017941 */ /* 0x000fea0003800000 */
.L_x_120:
        /* <DEDUP_REMOVED lines=9> */
.L_x_123:
[----:B------:R-:W-:Y:S05]  /*4220*/  BSYNC B1 ;  /* 0x0000000000017941 */ /* 0x000fea0003800000 */
.L_x_122:
        /* <DEDUP_REMOVED lines=9> */
.L_x_125:
[----:B------:R-:W-:Y:S05]  /*42c0*/  BSYNC B1 ;  /* 0x0000000000017941 */ /* 0x000fea0003800000 */
.L_x_124:
        /* <DEDUP_REMOVED lines=10> */
.L_x_127:
[----:B------:R-:W-:Y:S05]  /*4370*/  BSYNC B1 ;  /* 0x0000000000017941 */ /* 0x000fea0003800000 */
.L_x_126:
        /* <DEDUP_REMOVED lines=10> */
.L_x_129:
[----:B------:R-:W-:Y:S05]  /*4420*/  BSYNC B1 ;  /* 0x0000000000017941 */ /* 0x000fea0003800000 */
.L_x_128:
        /* <DEDUP_REMOVED lines=9> */
.L_x_131:
[----:B------:R-:W-:Y:S05]  /*44c0*/  BSYNC B1 ;  /* 0x0000000000017941 */ /* 0x000fea0003800000 */
.L_x_130:
        /* <DEDUP_REMOVED lines=9> */
.L_x_133:
[----:B------:R-:W-:Y:S05]  /*4560*/  BSYNC B1 ;  /* 0x0000000000017941 */ /* 0x000fea0003800000 */
.L_x_132:
        /* <DEDUP_REMOVED lines=10> */
.L_x_135:
[----:B------:R-:W-:Y:S05]  /*4610*/  BSYNC B1 ;  /* 0x0000000000017941 */ /* 0x000fea0003800000 */
.L_x_134:
        /* <DEDUP_REMOVED lines=10> */
.L_x_137:
[----:B------:R-:W-:Y:S05]  /*46c0*/  BSYNC B1 ;  /* 0x0000000000017941 */ /* 0x000fea0003800000 */
.L_x_136:
        /* <DEDUP_REMOVED lines=9> */
.L_x_139:
[----:B------:R-:W-:Y:S05]  /*4760*/  BSYNC B1 ;  /* 0x0000000000017941 */ /* 0x000fea0003800000 */
.L_x_138:
        /* <DEDUP_REMOVED lines=9> */
.L_x_141:
[----:B------:R-:W-:Y:S05]  /*4800*/  BSYNC B1 ;  /* 0x0000000000017941 */ /* 0x000fea0003800000 */
.L_x_140:
        /* <DEDUP_REMOVED lines=10> */
.L_x_143:
[----:B------:R-:W-:Y:S05]  /*48b0*/  BSYNC B1 ;  /* 0x0000000000017941 */ /* 0x000fea0003800000 */
.L_x_142:
        /* <DEDUP_REMOVED lines=10> */
.L_x_145:
[----:B------:R-:W-:Y:S05]  /*4960*/  BSYNC B1 ;  /* 0x0000000000017941 */ /* 0x000fea0003800000 */
.L_x_144:
        /* <DEDUP_REMOVED lines=9> */
.L_x_147:
[----:B------:R-:W-:Y:S05]  /*4a00*/  BSYNC B1 ;  /* 0x0000000000017941 */ /* 0x000fea0003800000 */
.L_x_146:
        /* <DEDUP_REMOVED lines=9> */
.L_x_149:
[----:B------:R-:W-:Y:S05]  /*4aa0*/  BSYNC B1 ;  /* 0x0000000000017941 */ /* 0x000fea0003800000 */
.L_x_148:
        /* <DEDUP_REMOVED lines=10> */
.L_x_151:
[----:B------:R-:W-:Y:S05]  /*4b50*/  BSYNC B1 ;  /* 0x0000000000017941 */ /* 0x000fea0003800000 */
.L_x_150:
[----:B-----5:R-:W-:Y:S01]  /*4b60*/  IMAD.U32 R5, R24, 0x10000, RZ ;  /* 0x0001000018057824 */ /* 0x020fe200078e00ff */
[----:B------:R-:W-:Y:S01]  /*4b70*/  ISETP.GT.AND P0, PT, R4, 0x79, PT ;  /* 0x000000790400780c */ /* 0x000fe20003f04270 */
[----:B------:R-:W-:Y:S01]  /*4b80*/  @P2 IMAD.MOV.U32 R4, RZ, RZ, R10 ;  /* 0x000000ffff042224 */ /* 0x000fe200078e000a */
[----:B------:R-:W-:Y:S01]  /*4b90*/  BSSY B1, `(.L_x_152) ;  /* 0x000000a000017945 */ /* 0x000fe20003800000 */
[----:B------:R-:W-:Y:S01]  /*4ba0*/  FMUL R5, R5, R90 ;  /* 0x0000005a05057220 */ /* 0x000fe20000400000 */
[----:B------:R-:W-:-:S03]  /*4bb0*/  ISETP.GT.AND P3, PT, R3, RZ, P0 ;  /* 0x000000ff0300720c */ /* 0x000fc60000764270 */
[----:B------:R-:W-:-:S05]  /*4bc0*/  FFMA R5, R84, R23, R5 ;  /* 0x0000001754057223 */ /* 0x000fca0000000005 */
[----:B------:R-:W-:-:S04]  /*4bd0*/  F2FP.BF16.F32.PACK_AB R5, RZ, R5 ;  /* 0x00000005ff05723e */ /* 0x000fc800000010ff */
[----:B0-----:R-:W-:Y:S01]  /*4be0*/  PRMT R14, R5, 0x7610, R14 ;  /* 0x00007610050e7816 */ /* 0x001fe2000000000e */
[----:B------:R-:W-:-:S05]  /*4bf0*/  @P2 IMAD.MOV.U32 R5, RZ, RZ, R11 ;  /* 0x000000ffff052224 */ /* 0x000fca00078e000b */
[----:B------:R0:W-:Y:S01]  /*4c00*/  @P2 STG.E.U16 desc[UR38][R4.64+0xf0], R14 ;  /* 0x0000f00e04002986 */ /* 0x0001e2000c101526 */
[----:B------:R-:W-:Y:S05]  /*4c10*/  @!P3 BRA `(.L_x_153) ;  /* 0x000000000004b947 */ /* 0x000fea0003800000 */
[----:B------:R0:W5:Y:S02]  /*4c20*/  LDG.E.LTC128B.U16 R24, desc[UR38][R6.64+0xf2] ;  /* 0x0000f22606187981 */ /* 0x000164000c1e1520 */
.L_x_153:
[----:B------:R-:W-:Y:S05]  /*4c30*/  BSYNC B1 ;  /* 0x0000000000017941 */ /* 0x000fea0003800000 */
.L_x_152:
        /* <DEDUP_REMOVED lines=9> */
.L_x_155:
[----:B------:R-:W-:Y:S05]  /*4cd0*/  BSYNC B1 ;  /* 0x0000000000017941 */ /* 0x000fea0003800000 */
.L_x_154:
[----:B-----5:R-:W-:Y:S01]  /*4ce0*/  IMAD.U32 R5, R24, 0x10000, RZ ;  /* 0x0001000018057824 */ /* 0x020fe200078e00ff */
[----:B------:R-:W-:Y:S01]  /*4cf0*/  ISETP.GT.AND P0, PT, R3, 0x8, P0 ;  /* 0x000000080300780c */ /* 0x000fe20000704270 */
[----:B0-----:R-:W-:Y:S01]  /*4d00*/  @P1 IMAD.MOV.U32 R4, RZ, RZ, R12 ;  /* 0x000000ffff041224 */ /* 0x001fe200078e000c */
[----:B------:R-:W-:Y:S01]  /*4d10*/  BSSY B1, `(.L_x_156) ;  /* 0x0000009000017945 */ /* 0x000fe20003800000 */
[----:B------:R-:W-:-:S04]  /*4d20*/  FMUL R5, R5, R90 ;  /* 0x0000005a05057220 */ /* 0x000fc80000400000 */
[----:B------:R-:W-:-:S05]  /*4d30*/  FFMA R5, R86, R23, R5 ;  /* 0x0000001756057223 */ /* 0x000fca0000000005 */
[----:B------:R-:W-:-:S04]  /*4d40*/  F2FP.BF16.F32.PACK_AB R5, RZ, R5 ;  /* 0x00000005ff05723e */ /* 0x000fc800000010ff */
[----:B-1-3--:R-:W-:Y:S01]  /*4d50*/  PRMT R6, R5, 0x7610, R6 ;  /* 0x0000761005067816 */ /* 0x00afe20000000006 */
[----:B------:R-:W-:-:S05]  /*4d60*/  @P1 IMAD.MOV.U32 R5, RZ, RZ, R13 ;  /* 0x000000ffff051224 */ /* 0x000fca00078e000d */
[----:B------:R0:W-:Y:S01]  /*4d70*/  @P1 STG.E.U16 desc[UR38][R4.64+0xf0], R6 ;  /* 0x0000f00604001986 */ /* 0x0001e2000c101526 */
[----:B------:R-:W-:Y:S05]  /*4d80*/  @!P0 BRA `(.L_x_157) ;  /* 0x0000000000048947 */ /* 0x000fea0003800000 */
[----:B------:R1:W5:Y:S02]  /*4d90*/  LDG.E.LTC128B.U16 R24, desc[UR38][R8.64+0xf2] ;  /* 0x0000f22608187981 */ /* 0x000364000c1e1520 */
.L_x_157:
[----:B------:R-:W-:Y:S05]  /*4da0*/  BSYNC B1 ;  /* 0x0000000000017941 */ /* 0x000fea0003800000 */
.L_x_156:
[----:B------:R-:W-:Y:S05]  /*4db0*/  @!P0 BRA `(.L_x_158) ;  /* 0x0000001000e88947 */ /* 0x000fea0003800000 */
[----:B-----5:R-:W-:-:S04]  /*4dc0*/  IMAD.U32 R3, R24, 0x10000, RZ ;  /* 0x0001000018037824 */ /* 0x020fc800078e00ff */
[----:B0-----:R-:W-:-:S04]  /*4dd0*/  FMUL R4, R3, R90 ;  /* 0x0000005a03047220 */ /* 0x001fc80000400000 */
[----:B------:R-:W-:-:S05]  /*4de0*/  FFMA R4, R87, R23, R4 ;  /* 0x0000001757047223 */ /* 0x000fca0000000004 */
[----:B------:R-:W-:-:S05]  /*4df0*/  F2FP.BF16.F32.PACK_AB R4, RZ, R4 ;  /* 0x00000004ff04723e */ /* 0x000fca00000010ff */
[----:B------:R3:W-:Y:S01]  /*4e00*/  STG.E.U16 desc[UR38][R12.64+0xf2], R4 ;  /* 0x0000f2040c007986 */ /* 0x0007e2000c101526 */
[----:B------:R-:W-:Y:S05]  /*4e10*/  BRA `(.L_x_158) ;  /* 0x0000001000d07947 */ /* 0x000fea0003800000 */
.L_x_33:
[----:B------:R-:W-:Y:S01]  /*4e20*/  ISETP.GT.AND P3, PT, R4, 0x1, PT ;  /* 0x000000010400780c */ /* 0x000fe20003f64270 */
[----:B------:R-:W-:Y:S01]  /*4e30*/  ULDC.64 UR4, c[0x0][0x5c0] ;  /* 0x0001700000047ab9 */ /* 0x000fe20000000a00 */
[-C--:B------:R-:W-:Y:S01]  /*4e40*/  FMUL R24, R24, R23.reuse ;  /* 0x0000001718187220 */ /* 0x080fe20000400000 */
[----:B------:R-:W-:Y:S01]  /*4e50*/  LEA R6, P4, R106, UR4, 0x1 ;  /* 0x000000046a067c11 */ /* 0x000fe2000f8808ff */
[-C--:B------:R-:W-:Y:S01]  /*4e60*/  FMUL R25, R25, R23.reuse ;  /* 0x0000001719197220 */ /* 0x080fe20000400000 */
[----:B------:R-:W-:Y:S01]  /*4e70*/  ISETP.GT.AND P0, PT, R3, RZ, P3 ;  /* 0x000000ff0300720c */ /* 0x000fe20001f04270 */
[-C--:B------:R-:W-:Y:S01]  /*4e80*/  FMUL R26, R26, R23.reuse ;  /* 0x000000171a1a7220 */ /* 0x080fe20000400000 */
[----:B------:R-:W-:Y:S01]  /*4e90*/  F2FP.BF16.F32.PACK_AB R24, RZ, R24 ;  /* 0x00000018ff18723e */ /* 0x000fe200000010ff */
[-C--:B------:R-:W-:Y:S01]  /*4ea0*/  FMUL R27, R27, R23.reuse ;  /* 0x000000171b1b7220 */ /* 0x080fe20000400000 */
[----:B------:R-:W-:Y:S01]  /*4eb0*/  LEA.HI.X R7, R106, UR5, R103, 0x1, P4 ;  /* 0x000000056a077c11 */ /* 0x000fe2000a0f0c67 */
[----:B------:R-:W-:Y:S01]  /*4ec0*/  FMUL R28, R28, R23 ;  /* 0x000000171c1c7220 */ /* 0x000fe20000400000 */
[----:B------:R-:W-:Y:S01]  /*4ed0*/  F2FP.BF16.F32.PACK_AB R25, RZ, R25 ;  /* 0x00000019ff19723e */ /* 0x000fe200000010ff */
[-C--:B------:R-:W-:Y:S01]  /*4ee0*/  FMUL R29, R29, R23.reuse ;  /* 0x000000171d1d7220 */ /* 0x080fe20000400000 */
[----:B------:R-:W-:Y:S01]  /*4ef0*/  ISETP.GT.AND P2, PT, R3, 0x8, P2 ;  /* 0x000000080300780c */ /* 0x000fe20001744270 */
[----:B------:R-:W-:Y:S01]  /*4f00*/  @P1 STG.E.U16 desc[UR38][R6.64], R24 ;  /* 0x0000001806001986 */ /* 0x000fe2000c101526 */
[----:B------:R-:W-:Y:S01]  /*4f10*/  ISETP.GT.AND P1, PT, R4, 0x8, PT ;  /* 0x000000080400780c */ /* 0x000fe20003f24270 */
[-C--:B------:R-:W-:Y:S01]  /*4f20*/  FMUL R30, R30, R23.reuse ;  /* 0x000000171e1e7220 */ /* 0x080fe20000400000 */
[C---:B------:R-:W-:Y:S01]  /*4f30*/  SHF.L.U64.HI R5, R91.reuse, 0x1, R92 ;  /* 0x000000015b057819 */ /* 0x040fe2000001025c */
[----:B------:R-:W-:Y:S01]  /*4f40*/  @P0 STG.E.U16 desc[UR38][R6.64+0x2], R25 ;  /* 0x0000021906000986 */ /* 0x000fe2000c101526 */
[----:B------:R-:W-:Y:S01]  /*4f50*/  LEA R8, P5, R91, R6, 0x1 ;  /* 0x000000065b087211 */ /* 0x000fe200078a08ff */
[-C--:B------:R-:W-:Y:S01]  /*4f60*/  FMUL R31, R31, R23.reuse ;  /* 0x000000171f1f7220 */ /* 0x080fe20000400000 */
[----:B------:R-:W-:Y:S01]  /*4f70*/  ISETP.GT.AND P3, PT, R3, 0x8, P3 ;  /* 0x000000080300780c */ /* 0x000fe20001f64270 */
[-C--:B------:R-:W-:Y:S01]  /*4f80*/  FMUL R32, R32, R23.reuse ;  /* 0x0000001720207220 */ /* 0x080fe20000400000 */
[----:B------:R-:W-:Y:S01]  /*4f90*/  ISETP.GT.AND P0, PT, R4, 0x9, PT ;  /* 0x000000090400780c */ /* 0x000fe20003f04270 */
[----:B------:R-:W-:Y:S01]  /*4fa0*/  IMAD.X R9, R5, 0x1, R7, P5 ;  /* 0x0000000105097824 */ /* 0x000fe200028e0607 */
[----:B------:R-:W-:Y:S01]  /*4fb0*/  ISETP.GT.AND P4, PT, R3, RZ, P1 ;  /* 0x000000ff0300720c */ /* 0x000fe20000f84270 */
[-C--:B------:R-:W-:Y:S01]  /*4fc0*/  FMUL R33, R33, R23.reuse ;  /* 0x0000001721217220 */ /* 0x080fe20000400000 */
[----:B------:R-:W-:Y:S01]  /*4fd0*/  F2FP.BF16.F32.PACK_AB R26, RZ, R26 ;  /* 0x0000001aff1a723e */ /* 0x000fe200000010ff */
[-C--:B------:R-:W-:Y:S01]  /*4fe0*/  FMUL R34, R34, R23.reuse ;  /* 0x0000001722227220 */ /* 0x080fe20000400000 */
[----:B------:R-:W-:Y:S01]  /*4ff0*/  ISETP.GT.AND P5, PT, R3, RZ, P0 ;  /* 0x000000ff0300720c */ /* 0x000fe200007a4270 */
[----:B------:R-:W-:Y:S01]  /*5000*/  FMUL R35, R35, R23 ;  /* 0x0000001723237220 */ /* 0x000fe20000400000 */
[----:B------:R-:W-:Y:S01]  /*5010*/  F2FP.BF16.F32.PACK_AB R27, RZ, R27 ;  /* 0x0000001bff1b723e */ /* 0x000fe200000010ff */
[----:B------:R-:W-:Y:S01]  /*5020*/  @P2 STG.E.U16 desc[UR38][R8.64], R26 ;  /* 0x0000001a08002986 */ /* 0x000fe2000c101526 */
[----:B------:R-:W-:Y:S01]  /*5030*/  F2FP.BF16.F32.PACK_AB R28, RZ, R28 ;  /* 0x0000001cff1c723e */ /* 0x000fe200000010ff */
[-C--:B------:R-:W-:Y:S01]  /*5040*/  FMUL R36, R36, R23.reuse ;  /* 0x0000001724247220 */ /* 0x080fe20000400000 */
[----:B------:R-:W-:Y:S01]  /*5050*/  ISETP.GT.AND P2, PT, R3, 0x8, P1 ;  /* 0x000000080300780c */ /* 0x000fe20000f44270 */
[----:B------:R-:W-:Y:S01]  /*5060*/  @P3 STG.E.U16 desc[UR38][R8.64+0x2], R27 ;  /* 0x0000021b08003986 */ /* 0x000fe2000c101526 */
[----:B------:R-:W-:Y:S01]  /*5070*/  ISETP.GT.AND P1, PT, R4, 0x10, PT ;  /* 0x000000100400780c */ /* 0x000fe20003f24270 */
[----:B------:R-:W-:Y:S01]  /*5080*/  FMUL R37, R37, R23 ;  /* 0x0000001725257220 */ /* 0x000fe20000400000 */
[----:B------:R-:W-:Y:S01]  /*5090*/  F2FP.BF16.F32.PACK_AB R29, RZ, R29 ;  /* 0x0000001dff1d723e */ /* 0x000fe200000010ff */
[----:B------:R-:W-:Y:S01]  /*50a0*/  @P4 STG.E.U16 desc[UR38][R6.64+0x10], R28 ;  /* 0x0000101c06004986 */ /* 0x000fe2000c101526 */
[C---:B------:R-:W-:Y:S01]  /*50b0*/  ISETP.GT.AND P3, PT, R3.reuse, 0x8, P0 ;  /* 0x000000080300780c */ /* 0x040fe20000764270 */
[-C--:B------:R-:W-:Y:S01]  /*50c0*/  FMUL R38, R38, R23.reuse ;  /* 0x0000001726267220 */ /* 0x080fe20000400000 */
[----:B------:R-:W-:Y:S01]  /*50d0*/  ISETP.GT.AND P0, PT, R4, 0x11, PT ;  /* 0x000000110400780c */ /* 0x000fe20003f04270 */
[----:B------:R-:W-:Y:S01]  /*50e0*/  @P5 STG.E.U16 desc[UR38][R6.64+0x12], R29 ;  /* 0x0000121d06005986 */ /* 0x000fe2000c101526 */
        /* <DEDUP_REMOVED lines=161> */
[----:B------:R-:W-:Y:S01]  /*5b00*/  FMUL R87, R87, R23 ;  /* 0x0000001757577220 */ /* 0x000fe20000400000 */
[----:B------:R-:W-:-:S02]  /*5b10*/  F2FP.BF16.F32.PACK_AB R62, RZ, R62 ;  /* 0x0000003eff3e723e */ /* 0x000fc400000010ff */
[C---:B------:R-:W-:Y:S02]  /*5b20*/  ISETP.GT.AND P5, PT, R3.reuse, RZ, P0 ;  /* 0x000000ff0300720c */ /* 0x040fe400007a4270 */
[----:B------:R-:W-:Y:S01]  /*5b30*/  F2FP.BF16.F32.PACK_AB R63, RZ, R63 ;  /* 0x0000003fff3f723e */ /* 0x000fe200000010ff */
[----:B------:R-:W-:Y:S01]  /*5b40*/  @P2 STG.E.U16 desc[UR38][R8.64+0x90], R62 ;  /* 0x0000903e08002986 */ /* 0x000fe2000c101526 */
[----:B------:R-:W-:Y:S02]  /*5b50*/  F2FP.BF16.F32.PACK_AB R64, RZ, R64 ;  /* 0x00000040ff40723e */ /* 0x000fe400000010ff */
[C---:B------:R-:W-:Y:S01]  /*5b60*/  ISETP.GT.AND P2, PT, R3.reuse, 0x8, P1 ;  /* 0x000000080300780c */ /* 0x040fe20000f44270 */
[----:B------:R-:W-:Y:S01]  /*5b70*/  @P3 STG.E.U16 desc[UR38][R8.64+0x92], R63 ;  /* 0x0000923f08003986 */ /* 0x000fe2000c101526 */
[----:B------:R-:W-:Y:S02]  /*5b80*/  ISETP.GT.AND P1, PT, R4, 0x58, PT ;  /* 0x000000580400780c */ /* 0x000fe40003f24270 */
[----:B------:R-:W-:Y:S01]  /*5b90*/  F2FP.BF16.F32.PACK_AB R65, RZ, R65 ;  /* 0x00000041ff41723e */ /* 0x000fe200000010ff */
[----:B------:R-:W-:Y:S01]  /*5ba0*/  @P4 STG.E.U16 desc[UR38][R6.64+0xa0], R64 ;  /* 0x0000a04006004986 */ /* 0x000fe2000c101526 */
[----:B------:R-:W-:-:S02]  /*5bb0*/  ISETP.GT.AND P3, PT, R3, 0x8, P0 ;  /* 0x000000080300780c */ /* 0x000fc40000764270 */
[----:B------:R-:W-:Y:S01]  /*5bc0*/  ISETP.GT.AND P0, PT, R4, 0x59, PT ;  /* 0x000000590400780c */ /* 0x000fe20003f04270 */
[----:B------:R-:W-:Y:S01]  /*5bd0*/  @P5 STG.E.U16 desc[UR38][R6.64+0xa2], R65 ;  /* 0x0000a24106005986 */ /* 0x000fe2000c101526 */
[C---:B------:R-:W-:Y:S02]  /*5be0*/  ISETP.GT.AND P4, PT, R3.reuse, RZ, P1 ;  /* 0x000000ff0300720c */ /* 0x040fe40000f84270 */
[----:B------:R-:W-:Y:S02]  /*5bf0*/  F2FP.BF16.F32.PACK_AB R66, RZ, R66 ;  /* 0x00000042ff42723e */ /* 0x000fe400000010ff */
[----:B------:R-:W-:Y:S02]  /*5c00*/  ISETP.GT.AND P5, PT, R3, RZ, P0 ;  /* 0x000000ff0300720c */ /* 0x000fe400007a4270 */
[----:B------:R-:W-:Y:S01]  /*5c10*/  F2FP.BF16.F32.PACK_AB R67, RZ, R67 ;  /* 0x00000043ff43723e */ /* 0x000fe200000010ff */
[----:B------:R-:W-:Y:S01]  /*5c20*/  @P2 STG.E.U16 desc[UR38][R8.64+0xa0], R66 ;  /* 0x0000a04208002986 */ /* 0x000fe2000c101526 */
[----:B------:R-:W-:-:S02]  /*5c30*/  F2FP.BF16.F32.PACK_AB R68, RZ, R68 ;  /* 0x00000044ff44723e */ /* 0x000fc400000010ff */
[C---:B------:R-:W-:Y:S01]  /*5c40*/  ISETP.GT.AND P2, PT, R3.reuse, 0x8, P1 ;  /* 0x000000080300780c */ /* 0x040fe20000f44270 */
[----:B------:R-:W-:Y:S01]  /*5c50*/  @P3 STG.E.U16 desc[UR38][R8.64+0xa2], R67 ;  /* 0x0000a24308003986 */ /* 0x000fe2000c101526 */
[C---:B------:R-:W-:Y:S02]  /*5c60*/  ISETP.GT.AND P1, PT, R4.reuse, 0x60, PT ;  /* 0x000000600400780c */ /* 0x040fe40003f24270 */
[----:B------:R-:W-:Y:S01]  /*5c70*/  F2FP.BF16.F32.PACK_AB R69, RZ, R69 ;  /* 0x00000045ff45723e */ /* 0x000fe200000010ff */
[----:B------:R-:W-:Y:S01]  /*5c80*/  @P4 STG.E.U16 desc[UR38][R6.64+0xb0], R68 ;  /* 0x0000b04406004986 */ /* 0x000fe2000c101526 */
[C---:B------:R-:W-:Y:S02]  /*5c90*/  ISETP.GT.AND P3, PT, R3.reuse, 0x8, P0 ;  /* 0x000000080300780c */ /* 0x040fe40000764270 */
[----:B------:R-:W-:Y:S01]  /*5ca0*/  ISETP.GT.AND P0, PT, R4, 0x61, PT ;  /* 0x000000610400780c */ /* 0x000fe20003f04270 */
[----:B------:R-:W-:Y:S01]  /*5cb0*/  @P5 STG.E.U16 desc[UR38][R6.64+0xb2], R69 ;  /* 0x0000b24506005986 */ /* 0x000fe2000c101526 */
[----:B------:R-:W-:-:S02]  /*5cc0*/  ISETP.GT.AND P4, PT, R3, RZ, P1 ;  /* 0x000000ff0300720c */ /* 0x000fc40000f84270 */
[C---:B------:R-:W-:Y:S02]  /*5cd0*/  ISETP.GT.AND P5, PT, R3.reuse, RZ, P0 ;  /* 0x000000ff0300720c */ /* 0x040fe400007a4270 */
[----:B------:R-:W-:Y:S02]  /*5ce0*/  F2FP.BF16.F32.PACK_AB R70, RZ, R70 ;  /* 0x00000046ff46723e */ /* 0x000fe400000010ff */
[----:B------:R-:W-:Y:S02]  /*5cf0*/  F2FP.BF16.F32.PACK_AB R71, RZ, R71 ;  /* 0x00000047ff47723e */ /* 0x000fe400000010ff */
[----:B------:R-:W-:Y:S01]  /*5d00*/  F2FP.BF16.F32.PACK_AB R72, RZ, R72 ;  /* 0x00000048ff48723e */ /* 0x000fe200000010ff */
[----:B------:R-:W-:Y:S01]  /*5d10*/  @P2 STG.E.U16 desc[UR38][R8.64+0xb0], R70 ;  /* 0x0000b04608002986 */ /* 0x000fe2000c101526 */
[----:B------:R-:W-:Y:S02]  /*5d20*/  F2FP.BF16.F32.PACK_AB R73, RZ, R73 ;  /* 0x00000049ff49723e */ /* 0x000fe400000010ff */
[C---:B------:R-:W-:Y:S01]  /*5d30*/  ISETP.GT.AND P1, PT, R3.reuse, 0x8, P1 ;  /* 0x000000080300780c */ /* 0x040fe20000f24270 */
[----:B------:R-:W-:Y:S01]  /*5d40*/  @P3 STG.E.U16 desc[UR38][R8.64+0xb2], R71 ;  /* 0x0000b24708003986 */ /* 0x000fe2000c101526 */
[----:B------:R-:W-:-:S02]  /*5d50*/  ISETP.GT.AND P2, PT, R3, 0x8, P0 ;  /* 0x000000080300780c */ /* 0x000fc40000744270 */
[C---:B------:R-:W-:Y:S01]  /*5d60*/  ISETP.GT.AND P0, PT, R4.reuse, 0x69, PT ;  /* 0x000000690400780c */ /* 0x040fe20003f04270 */
[----:B------:R-:W-:Y:S01]  /*5d70*/  @P4 STG.E.U16 desc[UR38][R6.64+0xc0], R72 ;  /* 0x0000c04806004986 */ /* 0x000fe2000c101526 */
[----:B------:R-:W-:Y:S02]  /*5d80*/  ISETP.GT.AND P4, PT, R4, 0x68, PT ;  /* 0x000000680400780c */ /* 0x000fe40003f84270 */
[----:B------:R-:W-:Y:S01]  /*5d90*/  F2FP.BF16.F32.PACK_AB R74, RZ, R74 ;  /* 0x0000004aff4a723e */ /* 0x000fe200000010ff */
[----:B------:R-:W-:Y:S01]  /*5da0*/  @P5 STG.E.U16 desc[UR38][R6.64+0xc2], R73 ;  /* 0x0000c24906005986 */ /* 0x000fe2000c101526 */
[C---:B------:R-:W-:Y:S02]  /*5db0*/  ISETP.GT.AND P5, PT, R3.reuse, RZ, P4 ;  /* 0x000000ff0300720c */ /* 0x040fe400027a4270 */
[----:B------:R-:W-:Y:S01]  /*5dc0*/  ISETP.GT.AND P3, PT, R3, RZ, P0 ;  /* 0x000000ff0300720c */ /* 0x000fe20000764270 */
[----:B------:R-:W-:Y:S01]  /*5dd0*/  @P1 STG.E.U16 desc[UR38][R8.64+0xc0], R74 ;  /* 0x0000c04a08001986 */ /* 0x000fe2000c101526 */
[----:B------:R-:W-:-:S02]  /*5de0*/  F2FP.BF16.F32.PACK_AB R75, RZ, R75 ;  /* 0x0000004bff4b723e */ /* 0x000fc400000010ff */
[----:B------:R-:W-:Y:S02]  /*5df0*/  F2FP.BF16.F32.PACK_AB R76, RZ, R76 ;  /* 0x0000004cff4c723e */ /* 0x000fe400000010ff */
[C---:B------:R-:W-:Y:S01]  /*5e00*/  ISETP.GT.AND P4, PT, R3.reuse, 0x8, P4 ;  /* 0x000000080300780c */ /* 0x040fe20002784270 */
[----:B------:R-:W-:Y:S01]  /*5e10*/  @P2 STG.E.U16 desc[UR38][R8.64+0xc2], R75 ;  /* 0x0000c24b08002986 */ /* 0x000fe2000c101526 */
[----:B------:R-:W-:Y:S02]  /*5e20*/  F2FP.BF16.F32.PACK_AB R77, RZ, R77 ;  /* 0x0000004dff4d723e */ /* 0x000fe400000010ff */
[C---:B------:R-:W-:Y:S01]  /*5e30*/  ISETP.GT.AND P2, PT, R4.reuse, 0x71, PT ;  /* 0x000000710400780c */ /* 0x040fe20003f44270 */
[----:B------:R-:W-:Y:S01]  /*5e40*/  @P5 STG.E.U16 desc[UR38][R6.64+0xd0], R76 ;  /* 0x0000d04c06005986 */ /* 0x000fe2000c101526 */
[----:B------:R-:W-:Y:S02]  /*5e50*/  ISETP.GT.AND P5, PT, R3, 0x8, P0 ;  /* 0x000000080300780c */ /* 0x000fe400007a4270 */
[C---:B------:R-:W-:Y:S01]  /*5e60*/  ISETP.GT.AND P1, PT, R4.reuse, 0x78, PT ;  /* 0x000000780400780c */ /* 0x040fe20003f24270 */
[----:B------:R-:W-:Y:S01]  /*5e70*/  @P3 STG.E.U16 desc[UR38][R6.64+0xd2], R77 ;  /* 0x0000d24d06003986 */ /* 0x000fe2000c101526 */
[----:B------:R-:W-:-:S02]  /*5e80*/  ISETP.GT.AND P3, PT, R4, 0x70, PT ;  /* 0x000000700400780c */ /* 0x000fc40003f64270 */
[----:B------:R-:W-:Y:S01]  /*5e90*/  ISETP.GT.AND P0, PT, R4, 0x79, PT ;  /* 0x000000790400780c */ /* 0x000fe20003f04270 */
[----:B------:R-:W-:Y:S01]  /*5ea0*/  @P4 IMAD.MOV.U32 R4, RZ, RZ, R8 ;  /* 0x000000ffff044224 */ /* 0x000fe200078e0008 */
[----:B------:R-:W-:Y:S01]  /*5eb0*/  F2FP.BF16.F32.PACK_AB R78, RZ, R78 ;  /* 0x0000004eff4e723e */ /* 0x000fe200000010ff */
[----:B------:R-:W-:Y:S01]  /*5ec0*/  @P4 IMAD.MOV.U32 R5, RZ, RZ, R9 ;  /* 0x000000ffff054224 */ /* 0x000fe200078e0009 */
[----:B------:R-:W-:Y:S02]  /*5ed0*/  F2FP.BF16.F32.PACK_AB R79, RZ, R79 ;  /* 0x0000004fff4f723e */ /* 0x000fe400000010ff */
[----:B------:R-:W-:Y:S02]  /*5ee0*/  F2FP.BF16.F32.PACK_AB R80, RZ, R80 ;  /* 0x00000050ff50723e */ /* 0x000fe400000010ff */
[----:B------:R0:W-:Y:S01]  /*5ef0*/  @P4 STG.E.U16 desc[UR38][R4.64+0xd0], R78 ;  /* 0x0000d04e04004986 */ /* 0x0001e2000c101526 */
[----:B------:R-:W-:Y:S02]  /*5f00*/  ISETP.GT.AND P4, PT, R3, RZ, P2 ;  /* 0x000000ff0300720c */ /* 0x000fe40001784270 */
[----:B------:R-:W-:-:S02]  /*5f10*/  F2FP.BF16.F32.PACK_AB R81, RZ, R81 ;  /* 0x00000051ff51723e */ /* 0x000fc400000010ff */
[----:B------:R-:W-:Y:S02]  /*5f20*/  ISETP.GT.AND P2, PT, R3, 0x8, P2 ;  /* 0x000000080300780c */ /* 0x000fe40001744270 */
[----:B------:R-:W-:Y:S02]  /*5f30*/  F2FP.BF16.F32.PACK_AB R82, RZ, R82 ;  /* 0x00000052ff52723e */ /* 0x000fe400000010ff */
[----:B------:R-:W-:Y:S02]  /*5f40*/  F2FP.BF16.F32.PACK_AB R83, RZ, R83 ;  /* 0x00000053ff53723e */ /* 0x000fe400000010ff */
[----:B------:R-:W-:Y:S01]  /*5f50*/  F2FP.BF16.F32.PACK_AB R84, RZ, R84 ;  /* 0x00000054ff54723e */ /* 0x000fe200000010ff */
[----:B0-----:R-:W-:Y:S01]  /*5f60*/  @P5 IMAD.MOV.U32 R4, RZ, RZ, R8 ;  /* 0x000000ffff045224 */ /* 0x001fe200078e0008 */
[----:B------:R-:W-:Y:S01]  /*5f70*/  F2FP.BF16.F32.PACK_AB R85, RZ, R85 ;  /* 0x00000055ff55723e */ /* 0x000fe200000010ff */
[----:B------:R-:W-:Y:S01]  /*5f80*/  @P5 IMAD.MOV.U32 R5, RZ, RZ, R9 ;  /* 0x000000ffff055224 */ /* 0x000fe200078e0009 */
[----:B------:R-:W-:-:S02]  /*5f90*/  F2FP.BF16.F32.PACK_AB R86, RZ, R86 ;  /* 0x00000056ff56723e */ /* 0x000fc400000010ff */
[----:B------:R-:W-:Y:S02]  /*5fa0*/  F2FP.BF16.F32.PACK_AB R87, RZ, R87 ;  /* 0x00000057ff57723e */ /* 0x000fe400000010ff */
[----:B------:R0:W-:Y:S01]  /*5fb0*/  @P5 STG.E.U16 desc[UR38][R4.64+0xd2], R79 ;  /* 0x0000d24f04005986 */ /* 0x0001e2000c101526 */
[C---:B------:R-:W-:Y:S02]  /*5fc0*/  ISETP.GT.AND P5, PT, R3.reuse, RZ, P3 ;  /* 0x000000ff0300720c */ /* 0x040fe40001fa4270 */
[----:B------:R-:W-:-:S11]  /*5fd0*/  ISETP.GT.AND P3, PT, R3, 0x8, P3 ;  /* 0x000000080300780c */ /* 0x000fd60001f64270 */
[----:B0-----:R-:W-:Y:S02]  /*5fe0*/  @P5 IMAD.MOV.U32 R4, RZ, RZ, R6 ;  /* 0x000000ffff045224 */ /* 0x001fe400078e0006 */
[----:B------:R-:W-:-:S05]  /*5ff0*/  @P5 IMAD.MOV.U32 R5, RZ, RZ, R7 ;  /* 0x000000ffff055224 */ /* 0x000fca00078e0007 */
[----:B------:R0:W-:Y:S01]  /*6000*/  @P5 STG.E.U16 desc[UR38][R4.64+0xe0], R80 ;  /* 0x0000e05004005986 */ /* 0x0001e2000c101526 */
[C---:B------:R-:W-:Y:S02]  /*6010*/  ISETP.GT.AND P5, PT, R3.reuse, RZ, P0 ;  /* 0x000000ff0300720c */ /* 0x040fe400007a4270 */
[----:B------:R-:W-:Y:S01]  /*6020*/  ISETP.GT.AND P0, PT, R3, 0x8, P0 ;  /* 0x000000080300780c */ /* 0x000fe20000704270 */
[----:B0-----:R-:W-:Y:S02]  /*6030*/  @P4 IMAD.MOV.U32 R4, RZ, RZ, R6 ;  /* 0x000000ffff044224 */ /* 0x001fe400078e0006 */
[----:B------:R-:W-:-:S05]  /*6040*/  @P4 IMAD.MOV.U32 R5, RZ, RZ, R7 ;  /* 0x000000ffff054224 */ /* 0x000fca00078e0007 */
[----:B------:R0:W-:Y:S01]  /*6050*/  @P4 STG.E.U16 desc[UR38][R4.64+0xe2], R81 ;  /* 0x0000e25104004986 */ /* 0x0001e2000c101526 */
[C---:B------:R-:W-:Y:S02]  /*6060*/  ISETP.GT.AND P4, PT, R3.reuse, RZ, P1 ;  /* 0x000000ff0300720c */ /* 0x040fe40000f84270 */
[----:B------:R-:W-:Y:S01]  /*6070*/  ISETP.GT.AND P1, PT, R3, 0x8, P1 ;  /* 0x000000080300780c */ /* 0x000fe20000f24270 */
[----:B0-----:R-:W-:Y:S02]  /*6080*/  @P3 IMAD.MOV.U32 R4, RZ, RZ, R8 ;  /* 0x000000ffff043224 */ /* 0x001fe400078e0008 */
[----:B------:R-:W-:-:S05]  /*6090*/  @P3 IMAD.MOV.U32 R5, RZ, RZ, R9 ;  /* 0x000000ffff053224 */ /* 0x000fca00078e0009 */
[----:B------:R0:W-:Y:S02]  /*60a0*/  @P3 STG.E.U16 desc[UR38][R4.64+0xe0], R82 ;  /* 0x0000e05204003986 */ /* 0x0001e4000c101526 */
[----:B0-----:R-:W-:Y:S02]  /*60b0*/  @P2 IMAD.MOV.U32 R4, RZ, RZ, R8 ;  /* 0x000000ffff042224 */ /* 0x001fe400078e0008 */
[----:B------:R-:W-:-:S05]  /*60c0*/  @P2 IMAD.MOV.U32 R5, RZ, RZ, R9 ;  /* 0x000000ffff052224 */ /* 0x000fca00078e0009 */
[----:B------:R0:W-:Y:S02]  /*60d0*/  @P2 STG.E.U16 desc[UR38][R4.64+0xe2], R83 ;  /* 0x0000e25304002986 */ /* 0x0001e4000c101526 */
[----:B0-----:R-:W-:Y:S02]  /*60e0*/  @P4 IMAD.MOV.U32 R4, RZ, RZ, R6 ;  /* 0x000000ffff044224 */ /* 0x001fe400078e0006 */
[----:B------:R-:W-:-:S05]  /*60f0*/  @P4 IMAD.MOV.U32 R5, RZ, RZ, R7 ;  /* 0x000000ffff054224 */ /* 0x000fca00078e0007 */
[----:B------:R0:W-:Y:S04]  /*6100*/  @P4 STG.E.U16 desc[UR38][R4.64+0xf0], R84 ;  /* 0x0000f05404004986 */ /* 0x0001e8000c101526 */
[----:B------:R1:W-:Y:S01]  /*6110*/  @P5 STG.E.U16 desc[UR38][R6.64+0xf2], R85 ;  /* 0x0000f25506005986 */ /* 0x0003e2000c101526 */
[----:B0-----:R-:W-:Y:S02]  /*6120*/  @P1 IMAD.MOV.U32 R4, RZ, RZ, R8 ;  /* 0x000000ffff041224 */ /* 0x001fe400078e0008 */
[----:B------:R-:W-:-:S05]  /*6130*/  @P1 IMAD.MOV.U32 R5, RZ, RZ, R9 ;  /* 0x000000ffff051224 */ /* 0x000fca00078e0009 */
[----:B------:R1:W-:Y:S04]  /*6140*/  @P1 STG.E.U16 desc[UR38][R4.64+0xf0], R86 ;  /* 0x0000f05604001986 */ /* 0x0003e8000c101526 */
[----:B------:R1:W-:Y:S02]  /*6150*/  @P0 STG.E.U16 desc[UR38][R8.64+0xf2], R87 ;  /* 0x0000f25708000986 */ /* 0x0003e4000c101526 */
.L_x_158:
[----:B------:R-:W-:Y:S05]  /*6160*/  BSYNC B0 ;  /* 0x0000000000007941 */ /* 0x000fea0003800000 */
.L_x_32:
[----:B------:R-:W-:Y:S01]  /*6170*/  IADD3 R16, P0, R16, UR36, RZ ;  /* 0x0000002410107c10 */ /* 0x000fe2000ff1e0ff */
[----:B------:R-:W-:Y:S01]  /*6180*/  ULDC.64 UR4, c[0x0][0x650] ;  /* 0x0001940000047ab9 */ /* 0x000fe20000000a00 */
[----:B------:R-:W-:Y:S01]  /*6190*/  PRMT R3, RZ, 0x7610, R3 ;  /* 0x00007610ff037816 */ /* 0x000fe20000000003 */
[----:B------:R-:W-:Y:S01]  /*61a0*/  IMAD.MOV.U32 R100, RZ, RZ, -0x1 ;  /* 0xffffffffff647424 */ /* 0x000fe200078e00ff */
[----:B------:R-:W-:Y:S01]  /*61b0*/  IADD3.X R17, R17, UR42, RZ, P0, !PT ;  /* 0x0000002a11117c10 */ /* 0x000fe200087fe4ff */
[----:B------:R-:W-:Y:S01]  /*61c0*/  IMAD.MOV.U32 R101, RZ, RZ, -0x1 ;  /* 0xffffffffff657424 */ /* 0x000fe200078e00ff */
[----:B------:R-:W-:-:S04]  /*61d0*/  ISETP.GE.U32.AND P0, PT, R16, UR4, PT ;  /* 0x0000000410007c0c */ /* 0x000fc8000bf06070 */
[----:B------:R-:W-:-:S13]  /*61e0*/  ISETP.GE.U32.AND.EX P0, PT, R17, UR5, PT, P0 ;  /* 0x0000000511007c0c */ /* 0x000fda000bf06100 */
[----:B------:R-:W-:Y:S05]  /*61f0*/  @P0 BRA `(.L_x_159) ;  /* 0x00000004004c0947 */ /* 0x000fea0003800000 */
[----:B------:R-:W0:Y:S01]  /*6200*/  LDC.64 R10, c[0x0][0x628] ;  /* 0x00018a00ff0a7b82 */ /* 0x000e220000000a00 */
[----:B---3--:R-:W3:Y:S01]  /*6210*/  S2R R12, SR_CTAID.X ;  /* 0x00000000000c7919 */ /* 0x008ee20000002500 */
[----:B-12-4-:R-:W-:Y:S02]  /*6220*/  IMAD.MOV.U32 R8, RZ, RZ, R16 ;  /* 0x000000ffff087224 */ /* 0x016fe400078e0010 */
[----:B------:R-:W-:Y:S01]  /*6230*/  IMAD.MOV.U32 R9, RZ, RZ, R17 ;  /* 0x000000ffff097224 */ /* 0x000fe200078e0011 */
[----:B------:R-:W1:Y:S03]  /*6240*/  S2R R20, SR_CTAID.Y ;  /* 0x0000000000147919 */ /* 0x000e660000002600 */
[----:B------:R-:W2:Y:S08]  /*6250*/  LDC R0, c[0x0][0x630] ;  /* 0x00018c00ff007b82 */ /* 0x000eb00000000800 */
[----:B------:R-:W4:Y:S01]  /*6260*/  LDC.64 R14, c[0x0][0x620] ;  /* 0x00018800ff0e7b82 */ /* 0x000f220000000a00 */
[----:B0-----:R-:W-:-:S04]  /*6270*/  ISETP.NE.U32.AND P0, PT, R10, RZ, PT ;  /* 0x000000ff0a00720c */ /* 0x001fc80003f05070 */
[----:B------:R-:W-:-:S13]  /*6280*/  ISETP.NE.AND.EX P0, PT, R11, RZ, PT, P0 ;  /* 0x000000ff0b00720c */ /* 0x000fda0003f05300 */
[----:B-1234-:R-:W-:Y:S05]  /*6290*/  @!P0 BRA `(.L_x_160) ;  /* 0x0000000000288947 */ /* 0x01efea0003800000 */
        /* <DEDUP_REMOVED lines=10> */
.L_x_160:
[-CC-:B------:R-:W-:Y:S01]  /*6340*/  SHF.R.U64 R101, R8, R0.reuse, R9.reuse ;  /* 0x0000000008657219 */ /* 0x180fe20000001209 */
[----:B------:R-:W0:Y:S01]  /*6350*/  LDC.64 R26, c[0x0][0x640] ;  /* 0x00019000ff1a7b82 */ /* 0x000e220000000a00 */
[----:B------:R-:W-:Y:S01]  /*6360*/  SHF.R.U32.HI R0, RZ, R0, R9 ;  /* 0x00000000ff007219 */ /* 0x000fe20000011609 */
[----:B------:R-:W-:Y:S01]  /*6370*/  ULDC UR4, c[0x0][0x150] ;  /* 0x0000540000047ab9 */ /* 0x000fe20000000800 */
[----:B------:R-:W-:Y:S02]  /*6380*/  IADD3 R3, P0, RZ, -R101, RZ ;  /* 0x80000065ff037210 */ /* 0x000fe40007f1e0ff */
[----:B------:R-:W-:-:S03]  /*6390*/  I2FP.F32.U32 R7, R12 ;  /* 0x0000000c00077245 */ /* 0x000fc60000201000 */
[----:B------:R-:W1:Y:S01]  /*63a0*/  LDC R6, c[0x0][0x618] ;  /* 0x00018600ff067b82 */ /* 0x000e620000000800 */
[----:B------:R-:W-:Y:S02]  /*63b0*/  IMAD.X R5, RZ, RZ, ~R0, P0 ;  /* 0x000000ffff057224 */ /* 0x000fe400000e0e00 */
[----:B------:R-:W-:Y:S01]  /*63c0*/  FMUL R7, R7, UR4 ;  /* 0x0000000407077c20 */ /* 0x000fe20008400000 */
[----:B------:R-:W-:Y:S01]  /*63d0*/  ULDC UR4, c[0x0][0x154] ;  /* 0x0000550000047ab9 */ /* 0x000fe20000000800 */
[-C--:B------:R-:W-:Y:S02]  /*63e0*/  IMAD R0, R5, R14.reuse, RZ ;  /* 0x0000000e05007224 */ /* 0x080fe400078e02ff */
[C---:B------:R-:W-:Y:S01]  /*63f0*/  IMAD.WIDE.U32 R4, R3.reuse, R14, R16 ;  /* 0x0000000e03047225 */ /* 0x040fe200078e0010 */
[----:B------:R-:W2:Y:S01]  /*6400*/  LDC R8, c[0x0][0x608] ;  /* 0x00018200ff087b82 */ /* 0x000ea20000000800 */
[----:B------:R-:W3:Y:S02]  /*6410*/  F2I.U32.TRUNC.NTZ R7, R7 ;  /* 0x0000000700077305 */ /* 0x000ee4000020f000 */
[----:B------:R-:W-:Y:S01]  /*6420*/  IMAD R3, R3, R15, R0 ;  /* 0x0000000f03037224 */ /* 0x000fe200078e0200 */
[----:B------:R-:W-:-:S03]  /*6430*/  I2FP.F32.U32 R0, R20 ;  /* 0x0000001400007245 */ /* 0x000fc60000201000 */
[----:B------:R-:W-:Y:S01]  /*6440*/  IMAD.IADD R3, R5, 0x1, R3 ;  /* 0x0000000105037824 */ /* 0x000fe200078e0203 */
[----:B------:R-:W4:Y:S01]  /*6450*/  LDC R11, c[0x0][0x658] ;  /* 0x00019600ff0b7b82 */ /* 0x000f220000000800 */
[----:B0-----:R-:W-:-:S04]  /*6460*/  ISETP.NE.U32.AND P0, PT, R26, RZ, PT ;  /* 0x000000ff1a00720c */ /* 0x001fc80003f05070 */
[----:B------:R-:W-:-:S03]  /*6470*/  ISETP.NE.AND.EX P0, PT, R27, RZ, PT, P0 ;  /* 0x000000ff1b00720c */ /* 0x000fc60003f05300 */
[----:B------:R-:W0:Y:S01]  /*6480*/  LDC R9, c[0x0][0x144] ;  /* 0x00005100ff097b82 */ /* 0x000e220000000800 */
[-C--:B-1----:R-:W-:Y:S01]  /*6490*/  SHF.R.U64 R10, R4, R6.reuse, R3 ;  /* 0x00000006040a7219 */ /* 0x082fe20000001203 */
[----:B---3--:R-:W-:Y:S01]  /*64a0*/  IMAD.MOV R7, RZ, RZ, -R7 ;  /* 0x000000ffff077224 */ /* 0x008fe200078e0a07 */
[----:B------:R-:W-:Y:S01]  /*64b0*/  SHF.R.U32.HI R3, RZ, R6, R3 ;  /* 0x00000006ff037219 */ /* 0x000fe20000011603 */
[----:B------:R-:W-:-:S04]  /*64c0*/  FMUL R6, R0, UR4 ;  /* 0x0000000400067c20 */ /* 0x000fc80008400000 */
[----:B------:R-:W1:Y:S01]  /*64d0*/  LDC R21, c[0x0][0x148] ;  /* 0x00005200ff157b82 */ /* 0x000e620000000800 */
[----:B------:R3:W0:Y:S01]  /*64e0*/  F2I.U32.TRUNC.NTZ R14, R6 ;  /* 0x00000006000e7305 */ /* 0x000622000020f000 */
[-CC-:B--2---:R-:W-:Y:S02]  /*64f0*/  SHF.R.U64 R13, R10, R8.reuse, R3.reuse ;  /* 0x000000080a0d7219 */ /* 0x184fe40000001203 */
[----:B------:R-:W-:-:S04]  /*6500*/  SHF.R.U32.HI R0, RZ, R8, R3 ;  /* 0x00000008ff007219 */ /* 0x000fc80000011603 */
[----:B-----5:R-:W2:Y:S01]  /*6510*/  LDC R24, c[0x0][0x648] ;  /* 0x00019200ff187b82 */ /* 0x020ea20000000800 */
[-CC-:B----4-:R-:W-:Y:S02]  /*6520*/  SHF.R.U64 R15, R13, R11.reuse, R0.reuse ;  /* 0x0000000b0d0f7219 */ /* 0x190fe40000001200 */
[----:B------:R-:W-:-:S03]  /*6530*/  SHF.R.U32.HI R5, RZ, R11, R0 ;  /* 0x0000000bff057219 */ /* 0x000fc60000011600 */
[----:B------:R-:W-:Y:S02]  /*6540*/  IMAD.MOV.U32 R4, RZ, RZ, R15 ;  /* 0x000000ffff047224 */ /* 0x000fe400078e000f */
[----:B------:R-:W4:Y:S01]  /*6550*/  LDC R28, c[0x0][0x638] ;  /* 0x00018e00ff1c7b82 */ /* 0x000f220000000800 */
[----:B0-----:R-:W-:-:S07]  /*6560*/  IMAD R25, R9, R7, R12 ;  /* 0x0000000709197224 */ /* 0x001fce00078e020c */
[----:B------:R-:W0:Y:S08]  /*6570*/  LDC R29, c[0x0][0x610] ;  /* 0x00018400ff1d7b82 */ /* 0x000e300000000800 */
[----:B------:R-:W0:Y:S01]  /*6580*/  LDC R30, c[0x0][0x600] ;  /* 0x00018000ff1e7b82 */ /* 0x000e220000000800 */
[----:B-123--:R-:W-:Y:S05]  /*6590*/  @!P0 BRA `(.L_x_161) ;  /* 0x0000000000288947 */ /* 0x00efea0003800000 */
[----:B------:R-:W1:Y:S02]  /*65a0*/  LDC R0, c[0x0][0x64c] ;  /* 0x00019300ff007b82 */ /* 0x000e640000000800 */
[----:B-1----:R-:W-:-:S05]  /*65b0*/  IADD3 R3, P0, R15, R0, RZ ;  /* 0x000000000f037210 */ /* 0x002fca0007f1e0ff */
        /* <DEDUP_REMOVED lines=8> */
.L_x_161:
[----:B------:R-:W-:Y:S01]  /*6640*/  ISETP.NE.AND P0, PT, R2, 0x1, PT ;  /* 0x000000010200780c */ /* 0x000fe20003f05270 */
[----:B------:R-:W-:Y:S01]  /*6650*/  IMAD.MOV R14, RZ, RZ, -R14 ;  /* 0x000000ffff0e7224 */ /* 0x000fe200078e0a0e */
[----:B------:R-:W-:Y:S02]  /*6660*/  SHF.R.U64 R3, R4, R24, R5 ;  /* 0x0000001804037219 */ /* 0x000fe40000001205 */
[----:B------:R-:W-:Y:S02]  /*6670*/  LOP3.LUT R0, R13, R98, RZ, 0xc0, !PT ;  /* 0x000000620d007212 */ /* 0x000fe400078ec0ff */
[----:B------:R-:W-:Y:S01]  /*6680*/  LOP3.LUT R10, R10, R97, RZ, 0xc0, !PT ;  /* 0x000000610a0a7212 */ /* 0x000fe200078ec0ff */
[----:B------:R-:W-:Y:S02]  /*6690*/  IMAD.MOV R4, RZ, RZ, -R3 ;  /* 0x000000ffff047224 */ /* 0x000fe400078e0a03 */
[----:B------:R-:W-:Y:S02]  /*66a0*/  IMAD R0, R93, R3, R0 ;  /* 0x000000035d007224 */ /* 0x000fe400078e0200 */
[----:B----4-:R-:W-:-:S02]  /*66b0*/  IMAD R3, R4, R28, R15 ;  /* 0x0000001c04037224 */ /* 0x010fc400078e020f */
[----:B------:R-:W-:Y:S02]  /*66c0*/  @P0 IMAD R25, R21, R14, R20 ;  /* 0x0000000e15190224 */ /* 0x000fe400078e0214 */
[----:B0-----:R-:W-:Y:S02]  /*66d0*/  IMAD R5, R3, R30, R10 ;  /* 0x0000001e03057224 */ /* 0x001fe400078e020a */
[----:B------:R-:W-:Y:S02]  /*66e0*/  IMAD R0, R0, R29, R25 ;  /* 0x0000001d00007224 */ /* 0x000fe400078e0219 */
[----:B------:R-:W-:-:S03]  /*66f0*/  IMAD.MOV.U32 R4, RZ, RZ, 0x1 ;  /* 0x00000001ff047424 */ /* 0x000fc600078e00ff */
[----:B------:R-:W-:Y:S02]  /*6700*/  SEL R100, R5, R0, !P0 ;  /* 0x0000000005647207 */ /* 0x000fe40004000000 */
[----:B------:R-:W-:Y:S02]  /*6710*/  PRMT R3, R4, 0x7610, R3 ;  /* 0x0000761004037816 */ /* 0x000fe40000000003 */
[----:B------:R-:W-:-:S07]  /*6720*/  SEL R0, R0, R5, !P0 ;  /* 0x0000000500007207 */ /* 0x000fce0004000000 */
.L_x_159:
[----:B------:R-:W-:Y:S01]  /*6730*/  UIADD3 UR41, UR43, UR41, URZ ;  /* 0x000000292b297290 */ /* 0x000fe2000fffe03f */
[----:B------:R-:W-:Y:S01]  /*6740*/  LOP3.LUT P0, RZ, R3, 0xff, RZ, 0xc0, !PT ;  /* 0x000000ff03ff7812 */ /* 0x000fe2000780c0ff */
[----:B------:R-:W-:Y:S02]  /*6750*/  IMAD.MOV.U32 R103, RZ, RZ, R0 ;  /* 0x000000ffff677224 */ /* 0x000fe400078e0000 */
[----:B------:R-:W-:Y:S02]  /*6760*/  USHF.R.U32.HI UR4, URZ, 0x2, UR41 ;  /* 0x000000023f047899 */ /* 0x000fe40008011629 */
[----:B------:R-:W-:Y:S02]  /*6770*/  UISETP.GT.U32.AND UP1, UPT, UR41, 0x3, UPT ;  /* 0x000000032900788c */ /* 0x000fe4000bf24070 */
[----:B------:R-:W-:Y:S02]  /*6780*/  ULOP3.LUT UR4, UR4, 0x1, URZ, 0xc0, !UPT ;  /* 0x0000000104047892 */ /* 0x000fe4000f8ec03f */
[----:B------:R-:W-:-:S02]  /*6790*/  UISETP.LT.U32.AND UP1, UPT, UR43, 0x4, UP1 ;  /* 0x000000042b00788c */ /* 0x000fc40008f21070 */
[----:B------:R-:W-:Y:S02]  /*67a0*/  UISETP.NE.U32.AND UP0, UPT, UR4, 0x1, UPT ;  /* 0x000000010400788c */ /* 0x000fe4000bf05070 */
[----:B------:R-:W-:Y:S02]  /*67b0*/  USEL UR5, URZ, 0x1, !UP1 ;  /* 0x000000013f057887 */ /* 0x000fe4000c800000 */
[----:B------:R-:W-:Y:S02]  /*67c0*/  UISETP.GT.U32.AND UP0, UPT, UR43, 0x3, !UP0 ;  /* 0x000000032b00788c */ /* 0x000fe4000c704070 */
[----:B------:R-:W-:Y:S02]  /*67d0*/  ULOP3.LUT UR41, UR41, 0x3, URZ, 0xc0, !UPT ;  /* 0x0000000329297892 */ /* 0x000fe4000f8ec03f */
[----:B------:R-:W-:-:S04]  /*67e0*/  USEL UR4, URZ, 0x1, !UP0 ;  /* 0x000000013f047887 */ /* 0x000fc8000c000000 */
[----:B------:R-:W-:Y:S01]  /*67f0*/  ULOP3.LUT UR40, UR4, UR40, UR5, 0x96, !UPT ;  /* 0x0000002804287292 */ /* 0x000fe2000f8e9605 */
[----:B------:R-:W-:Y:S11]  /*6800*/  @P0 BRA `(.L_x_162) ;  /* 0xffffffac001c0947 */ /* 0x000ff6000383ffff */
[----:B------:R-:W-:Y:S05]  /*6810*/  EXIT ;  /* 0x000000000000794d */ /* 0x000fea0003800000 */
.L_x_7:
        /* <DEDUP_REMOVED lines=26> */
.L_x_164:
[----:B------:R-:W0:Y:S01]  /*69c0*/  LDC.64 R28, c[0x0][0x640] ;  /* 0x00019000ff1c7b82 */ /* 0x000e220000000a00 */
[-CC-:B------:R-:W-:Y:S01]  /*69d0*/  SHF.R.U64 R21, R14, R6.reuse, R15.reuse ;  /* 0x000000060e157219 */ /* 0x180fe2000000120f */
[----:B------:R-:W-:Y:S01]  /*69e0*/  IMAD.MOV.U32 R30, RZ, RZ, 0x1 ;  /* 0x00000001ff1e7424 */ /* 0x000fe200078e00ff */
[----:B------:R-:W-:Y:S02]  /*69f0*/  SHF.R.U32.HI R6, RZ, R6, R15 ;  /* 0x00000006ff067219 */ /* 0x000fe4000001160f */
[----:B------:R-:W-:-:S03]  /*6a00*/  IADD3 R13, P0, RZ, -R21, RZ ;  /* 0x80000015ff0d7210 */ /* 0x000fc60007f1e0ff */
[----:B------:R-:W1:Y:S02]  /*6a10*/  LDC R12, c[0x0][0x618] ;  /* 0x00018600ff0c7b82 */ /* 0x000e640000000800 */
[----:B------:R-:W-:-:S04]  /*6a20*/  IMAD.X R9, RZ, RZ, ~R6, P0 ;  /* 0x000000ffff097224 */ /* 0x000fc800000e0e06 */
[-C--:B------:R-:W-:Y:S02]  /*6a30*/  IMAD R6, R9, R24.reuse, RZ ;  /* 0x0000001809067224 */ /* 0x080fe400078e02ff */
[----:B------:R-:W2:Y:S01]  /*6a40*/  LDC R14, c[0x0][0x608] ;  /* 0x00018200ff0e7b82 */ /* 0x000ea20000000800 */
[----:B------:R-:W-:-:S04]  /*6a50*/  IMAD.WIDE.U32 R8, R13, R24, R16 ;  /* 0x000000180d087225 */ /* 0x000fc800078e0010 */
[----:B------:R-:W-:-:S03]  /*6a60*/  IMAD R13, R13, R25, R6 ;  /* 0x000000190d0d7224 */ /* 0x000fc600078e0206 */
[----:B------:R-:W3:Y:S01]  /*6a70*/  LDC R27, c[0x0][0x658] ;  /* 0x00019600ff1b7b82 */ /* 0x000ee20000000800 */
[----:B------:R-:W-:Y:S01]  /*6a80*/  IMAD.IADD R9, R9, 0x1, R13 ;  /* 0x0000000109097824 */ /* 0x000fe200078e020d */
[----:B0-----:R-:W-:-:S04]  /*6a90*/  ISETP.NE.U32.AND P0, PT, R28, RZ, PT ;  /* 0x000000ff1c00720c */ /* 0x001fc80003f05070 */
[----:B------:R-:W-:Y:S02]  /*6aa0*/  ISETP.NE.AND.EX P0, PT, R29, RZ, PT, P0 ;  /* 0x000000ff1d00720c */ /* 0x000fe40003f05300 */
[----:B------:R-:W0:Y:S01]  /*6ab0*/  LDC R22, c[0x0][0x600] ;  /* 0x00018000ff167b82 */ /* 0x000e220000000800 */
[-CC-:B-1----:R-:W-:Y:S01]  /*6ac0*/  SHF.R.U64 R10, R8, R12.reuse, R9.reuse ;  /* 0x0000000c080a7219 */ /* 0x182fe20000001209 */
[----:B------:R-:W-:Y:S01]  /*6ad0*/  IMAD.MOV.U32 R8, RZ, RZ, -0x1 ;  /* 0xffffffffff087424 */ /* 0x000fe200078e00ff */
[----:B------:R-:W-:-:S05]  /*6ae0*/  SHF.R.U32.HI R9, RZ, R12, R9 ;  /* 0x0000000cff097219 */ /* 0x000fca0000011609 */
[----:B------:R-:W1:Y:S01]  /*6af0*/  LDC R24, c[0x0][0x648] ;  /* 0x00019200ff187b82 */ /* 0x000e620000000800 */
[-CC-:B--2---:R-:W-:Y:S02]  /*6b00*/  SHF.R.U64 R23, R10, R14.reuse, R9.reuse ;  /* 0x0000000e0a177219 */ /* 0x184fe40000001209 */
[----:B------:R-:W-:-:S05]  /*6b10*/  SHF.R.U32.HI R6, RZ, R14, R9 ;  /* 0x0000000eff067219 */ /* 0x000fca0000011609 */
[----:B------:R-:W2:Y:S01]  /*6b20*/  LDC R26, c[0x0][0x638] ;  /* 0x00018e00ff1a7b82 */ /* 0x000ea20000000800 */
[-C--:B---3--:R-:W-:Y:S02]  /*6b30*/  SHF.L.U32 R8, R8, R27.reuse, RZ ;  /* 0x0000001b08087219 */ /* 0x088fe400000006ff */
[-CC-:B------:R-:W-:Y:S02]  /*6b40*/  SHF.R.U64 R25, R23, R27.reuse, R6.reuse ;  /* 0x0000001b17197219 */ /* 0x180fe40000001206 */
[----:B------:R-:W-:Y:S02]  /*6b50*/  LOP3.LUT R32, RZ, R8, RZ, 0x33, !PT ;  /* 0x00000008ff207212 */ /* 0x000fe400078e33ff */
[----:B------:R-:W-:Y:S01]  /*6b60*/  SHF.R.U32.HI R9, RZ, R27, R6 ;  /* 0x0000001bff097219 */ /* 0x000fe20000011606 */
[----:B------:R-:W3:Y:S01]  /*6b70*/  LDC R31, c[0x0][0x610] ;  /* 0x00018400ff1f7b82 */ /* 0x000ee20000000800 */
[----:B------:R-:W-:Y:S01]  /*6b80*/  IMAD.MOV.U32 R8, RZ, RZ, R25 ;  /* 0x000000ffff087224 */ /* 0x000fe200078e0019 */
[----:B------:R-:W-:Y:S06]  /*6b90*/  @!P0 BRA `(.L_x_165) ;  /* 0x0000000000288947 */ /* 0x000fec0003800000 */
        /* <DEDUP_REMOVED lines=10> */
.L_x_165:
[----:B------:R-:W-:Y:S02]  /*6c40*/  ISETP.NE.AND P0, PT, R2, 0x1, PT ;  /* 0x000000010200780c */ /* 0x000fe40003f05270 */
[----:B-1----:R-:W-:Y:S01]  /*6c50*/  SHF.R.U64 R6, R8, R24, R9 ;  /* 0x0000001808067219 */ /* 0x002fe20000001209 */
[----:B0-----:R-:W-:Y:S01]  /*6c60*/  VIADD R9, R22, 0xffffffff ;  /* 0xffffffff16097836 */ /* 0x001fe20000000000 */
[----:B------:R-:W-:Y:S02]  /*6c70*/  SHF.L.U32 R30, R30, R27, RZ ;  /* 0x0000001b1e1e7219 */ /* 0x000fe400000006ff */
[----:B------:R-:W-:Y:S01]  /*6c80*/  LOP3.LUT R5, R23, R32, RZ, 0xc0, !PT ;  /* 0x0000002017057212 */ /* 0x000fe200078ec0ff */
[----:B------:R-:W-:-:S04]  /*6c90*/  IMAD.MOV R8, RZ, RZ, -R6 ;  /* 0x000000ffff087224 */ /* 0x000fc800078e0a06 */
[----:B------:R-:W-:Y:S01]  /*6ca0*/  IMAD R6, R30, R6, R5 ;  /* 0x000000061e067224 */ /* 0x000fe200078e0205 */
[----:B------:R-:W-:Y:S01]  /*6cb0*/  LOP3.LUT R5, R10, R9, RZ, 0xc0, !PT ;  /* 0x000000090a057212 */ /* 0x000fe200078ec0ff */
[----:B------:R-:W-:Y:S02]  /*6cc0*/  @P0 IMAD R3, R7, R20, R4 ;  /* 0x0000001407030224 */ /* 0x000fe400078e0204 */
[----:B--2---:R-:W-:Y:S02]  /*6cd0*/  IMAD R4, R8, R26, R25 ;  /* 0x0000001a08047224 */ /* 0x004fe400078e0219 */
[----:B---3--:R-:W-:Y:S02]  /*6ce0*/  IMAD R3, R6, R31, R3 ;  /* 0x0000001f06037224 */ /* 0x008fe400078e0203 */
[----:B------:R-:W-:Y:S02]  /*6cf0*/  IMAD R4, R4, R22, R5 ;  /* 0x0000001604047224 */ /* 0x000fe400078e0205 */
[----:B------:R-:W-:-:S02]  /*6d00*/  IMAD.MOV.U32 R8, RZ, RZ, 0x1 ;  /* 0x00000001ff087424 */ /* 0x000fc400078e00ff */
[----:B------:R-:W-:Y:S01]  /*6d10*/  IMAD.MOV.U32 R6, RZ, RZ, R21 ;  /* 0x000000ffff067224 */ /* 0x000fe200078e0015 */
[----:B------:R-:W-:Y:S02]  /*6d20*/  SEL R19, R4, R3, !P0 ;  /* 0x0000000304137207 */ /* 0x000fe40004000000 */
[----:B------:R-:W-:-:S07]  /*6d30*/  SEL R13, R3, R4, !P0 ;  /* 0x00000004030d7207 */ /* 0x000fce0004000000 */
.L_x_163:
[----:B------:R-:W-:-:S08]  /*6d40*/  NOP ;  /* 0x0000000000007918 */ /* 0x000fd00000000000 */
[----:B------:R-:W0:-:S00]  /*6d50*/  USETMAXREG.DEALLOC.CTAPOOL 0x28 ;  /* 0x00000028000079c8 */ /* 0x000e0000080e0500 */
[----:B0-----:R-:W-:-:S13]  /*6d60*/  ISETP.NE.AND P0, PT, R0, RZ, PT ;  /* 0x000000ff0000720c */ /* 0x001fda0003f05270 */
[----:B------:R-:W-:Y:S05]  /*6d70*/  @P0 EXIT ;  /* 0x000000000000094d */ /* 0x000fea0003800000 */
[----:B------:R-:W-:Y:S01]  /*6d80*/  LOP3.LUT P0, RZ, R8, 0xff, RZ, 0xc0, !PT ;  /* 0x000000ff08ff7812 */ /* 0x000fe2000780c0ff */
[----:B------:R-:W-:Y:S02]  /*6d90*/  IMAD.MOV.U32 R10, RZ, RZ, 0x1 ;  /* 0x00000001ff0a7424 */ /* 0x000fe400078e00ff */
[----:B------:R-:W-:-:S10]  /*6da0*/  IMAD.MOV.U32 R9, RZ, RZ, RZ ;  /* 0x000000ffff097224 */ /* 0x000fd400078e00ff */
[----:B------:R-:W-:Y:S05]  /*6db0*/  @!P0 BRA `(.L_x_166) ;  /* 0x0000000c006c8947 */ /* 0x000fea0003800000 */
[----:B------:R-:W0:Y:S01]  /*6dc0*/  LDC R0, c[0x0][0x28c] ;  /* 0x0000a300ff007b82 */ /* 0x000e220000000800 */
[----:B------:R-:W-:Y:S01]  /*6dd0*/  UMOV UR10, 0x1 ;  /* 0x00000001000a7882 */ /* 0x000fe20000000000 */
[----:B------:R-:W-:Y:S01]  /*6de0*/  ULDC UR5, c[0x0][0x658] ;  /* 0x0001960000057ab9 */ /* 0x000fe20000000800 */
[----:B------:R-:W-:Y:S01]  /*6df0*/  UMOV UR7, 0xffffffff ;  /* 0xffffffff00077882 */ /* 0x000fe20000000000 */
[----:B------:R-:W-:Y:S01]  /*6e00*/  BSSY B0, `(.L_x_166) ;  /* 0x00000d6000007945 */ /* 0x000fe20003800000 */
[----:B------:R-:W-:Y:S01]  /*6e10*/  USHF.L.U32 UR7, UR7, UR5, URZ ;  /* 0x0000000507077299 */ /* 0x000fe2000800063f */
[----:B------:R-:W-:Y:S01]  /*6e20*/  LOP3.LUT R12, R18, 0x2, RZ, 0xfc, !PT ;  /* 0x00000002120c7812 */ /* 0x000fe200078efcff */
[----:B------:R-:W-:Y:S01]  /*6e30*/  IMAD.MOV.U32 R10, RZ, RZ, 0x1 ;  /* 0x00000001ff0a7424 */ /* 0x000fe200078e00ff */
[----:B------:R-:W1:Y:S01]  /*6e40*/  S2UR UR9, SR_CgaCtaId ;  /* 0x00000000000979c3 */ /* 0x000e620000008800 */
[----:B------:R-:W-:Y:S01]  /*6e50*/  IMAD.MOV.U32 R9, RZ, RZ, RZ ;  /* 0x000000ffff097224 */ /* 0x000fe200078e00ff */
[----:B------:R-:W-:Y:S01]  /*6e60*/  ULDC UR4, c[0x0][0x600] ;  /* 0x0001800000047ab9 */ /* 0x000fe20000000800 */
[----:B------:R-:W-:Y:S01]  /*6e70*/  UMOV UR14, 0x5 ;  /* 0x00000005000e7882 */ /* 0x000fe20000000000 */
[----:B------:R-:W-:-:S02]  /*6e80*/  UIADD3 UR4, UR4, -0x1, URZ ;  /* 0xffffffff04047890 */ /* 0x000fc4000fffe03f */
[----:B------:R-:W-:Y:S02]  /*6e90*/  USHF.L.U32 UR5, UR10, UR5, URZ ;  /* 0x000000050a057299 */ /* 0x000fe4000800063f */
[----:B------:R-:W-:Y:S01]  /*6ea0*/  ULOP3.LUT UR7, URZ, UR7, URZ, 0x33, !UPT ;  /* 0x000000073f077292 */ /* 0x000fe2000f8e333f */
[----:B------:R-:W-:Y:S01]  /*6eb0*/  ULDC.64 UR24, c[0x0][0x198] ;  /* 0x0000660000187ab9 */ /* 0x000fe20000000a00 */
[----:B0-----:R-:W-:-:S05]  /*6ec0*/  VIADD R0, R0, 0x3f ;  /* 0x0000003f00007836 */ /* 0x001fca0000000000 */
[----:B------:R-:W-:Y:S01]  /*6ed0*/  SHF.R.S32.HI R3, RZ, 0x1f, R0 ;  /* 0x0000001fff037819 */ /* 0x000fe20000011400 */
[----:B-1----:R-:W-:-:S03]  /*6ee0*/  ULOP3.LUT UR8, UR9, 0x1, URZ, 0xc0, !UPT ;  /* 0x0000000109087892 */ /* 0x002fc6000f8ec03f */
[----:B------:R-:W-:Y:S01]  /*6ef0*/  LEA.HI R3, R3, R0, RZ, 0x6 ;  /* 0x0000000003037211 */ /* 0x000fe200078f30ff */
[----:B------:R-:W-:Y:S01]  /*6f00*/  USHF.R.U32.HI UR26, URZ, 0x1, UR9 ;  /* 0x000000013f1a7899 */ /* 0x000fe20008011609 */
[----:B------:R-:W-:Y:S01]  /*6f10*/  IMAD.MOV.U32 R0, RZ, RZ, 0x1 ;  /* 0x00000001ff007424 */ /* 0x000fe200078e00ff */
[----:B------:R-:W-:Y:S01]  /*6f20*/  USHF.L.U32 UR6, UR9, 0x6, URZ ;  /* 0x0000000609067899 */ /* 0x000fe2000800063f */
[--C-:B------:R-:W-:Y:S01]  /*6f30*/  SHF.R.S32.HI R8, RZ, 0x6, R3.reuse ;  /* 0x00000006ff087819 */ /* 0x100fe20000011403 */
[----:B------:R-:W-:Y:S02]  /*6f40*/  USHF.L.U32 UR27, UR9, 0xc, URZ ;  /* 0x0000000c091b7899 */ /* 0x000fe4000800063f */
[----:B------:R-:W-:Y:S01]  /*6f50*/  ULOP3.LUT UR9, UR9, 0xfffffffe, URZ, 0xc0, !UPT ;  /* 0xfffffffe09097892 */ /* 0x000fe2000f8ec03f */
[----:B------:R-:W-:Y:S01]  /*6f60*/  PRMT R3, R0, 0x7610, R3 ;  /* 0x0000761000037816 */ /* 0x000fe20000000003 */
[----:B------:R-:W-:Y:S01]  /*6f70*/  UISETP.GT.U32.AND UP0, UPT, UR8, 0xffff, UPT ;  /* 0x0000ffff0800788c */ /* 0x000fe2000bf04070 */
[----:B------:R-:W-:Y:S01]  /*6f80*/  VIADD R0, R8, 0x1 ;  /* 0x0000000108007836 */ /* 0x000fe20000000000 */
[----:B------:R-:W-:-:S02]  /*6f90*/  USHF.L.U32 UR13, UR10, UR9, URZ ;  /* 0x000000090a0d7299 */ /* 0x000fc4000800063f */
[----:B------:R-:W-:Y:S02]  /*6fa0*/  ULOP3.LUT UR9, UR9, 0x1, URZ, 0xfc, !UPT ;  /* 0x0000000109097892 */ /* 0x000fe4000f8efc3f */
[----:B------:R-:W-:Y:S02]  /*6fb0*/  USEL UR8, UR8, 0xffff, !UP0 ;  /* 0x0000ffff08087887 */ /* 0x000fe4000c000000 */
[----:B------:R-:W-:Y:S02]  /*6fc0*/  USHF.L.U32 UR9, UR10, UR9, URZ ;  /* 0x000000090a097299 */ /* 0x000fe4000800063f */
[----:B------:R-:W-:Y:S02]  /*6fd0*/  ULOP3.LUT UR8, UR8, 0xffff, URZ, 0xc0, !UPT ;  /* 0x0000ffff08087892 */ /* 0x000fe4000f8ec03f */
[----:B------:R-:W-:Y:S02]  /*6fe0*/  ULOP3.LUT UR6, UR6, 0x40, URZ, 0xc0, !UPT ;  /* 0x0000004006067892 */ /* 0x000fe4000f8ec03f */
[----:B------:R-:W-:-:S02]  /*6ff0*/  ULOP3.LUT UR13, UR13, UR9, URZ, 0xfc, !UPT ;  /* 0x000000090d0d7292 */ /* 0x000fc4000f8efc3f */
[----:B------:R-:W-:-:S12]  /*7000*/  USHF.L.U32 UR14, UR14, UR8, URZ ;  /* 0x000000080e0e7299 */ /* 0x000fd8000800063f */
.L_x_177:
[----:B------:R-:W-:-:S03]  /*7010*/  UMOV UR8, 0xffffffff ;  /* 0xffffffff00087882 */ /* 0x000fc60000000000 */
[----:B------:R-:W-:Y:S05]  /*7020*/  BRA.DIV UR8, `(.L_x_167) ;  /* 0x0000000e08b87947 */ /* 0x000fea000b800000 */
[----:B------:R-:W-:-:S13]  /*7030*/  ELECT P6, URZ, PT ;  /* 0x00000000003f782f */ /* 0x000fda00038c0000 */
.L_x_188:
[----:B------:R-:W0:Y:S01]  /*7040*/  LDC R4, c[0x0][0x28c] ;  /* 0x0000a300ff047b82 */ /* 0x000e220000000800 */
[----:B------:R-:W-:Y:S01]  /*7050*/  BSSY B1, `(.L_x_168) ;  /* 0x000003d000017945 */ /* 0x000fe20003800000 */
[----:B0-----:R-:W-:-:S13]  /*7060*/  ISETP.LT.OR P6, PT, R4, 0x1, !P6 ;  /* 0x000000010400780c */ /* 0x001fda00077c1670 */
[----:B------:R-:W-:Y:S05]  /*7070*/  @P6 BRA `(.L_x_169) ;  /* 0x0000000000e86947 */ /* 0x000fea0003800000 */
[----:B------:R-:W-:Y:S01]  /*7080*/  LEA R13, R13, UR26, 0x1 ;  /* 0x0000001a0d0d7c11 */ /* 0x000fe2000f8e08ff */
[----:B------:R-:W-:Y:S01]  /*7090*/  IMAD.MOV.U32 R21, RZ, RZ, RZ ;  /* 0x000000ffff157224 */ /* 0x000fe200078e00ff */
[----:B------:R-:W-:Y:S01]  /*70a0*/  LEA R19, R19, UR6, 0x7 ;  /* 0x0000000613137c11 */ /* 0x000fe2000f8e38ff */
[----:B------:R-:W-:Y:S02]  /*70b0*/  IMAD.MOV.U32 R4, RZ, RZ, R0 ;  /* 0x000000ffff047224 */ /* 0x000fe400078e0000 */
[----:B------:R-:W-:Y:S02]  /*70c0*/  IMAD.MOV.U32 R5, RZ, RZ, R10 ;  /* 0x000000ffff057224 */ /* 0x000fe400078e000a */
[----:B------:R-:W-:Y:S02]  /*70d0*/  IMAD.MOV.U32 R7, RZ, RZ, R9 ;  /* 0x000000ffff077224 */ /* 0x000fe400078e0009 */
[----:B------:R-:W-:-:S07]  /*70e0*/  IMAD.SHL.U32 R15, R13, 0x40, RZ ;  /* 0x000000400d0f7824 */ /* 0x000fce00078e00ff */
.L_x_172:
[----:B------:R-:W0:Y:S01]  /*70f0*/  S2R R14, SR_CgaCtaId ;  /* 0x00000000000e7919 */ /* 0x000e220000008800 */
[----:B------:R-:W-:Y:S02]  /*7100*/  MOV R13, 0x400 ;  /* 0x00000400000d7802 */ /* 0x000fe40000000f00 */
[----:B------:R-:W-:Y:S02]  /*7110*/  ISETP.NE.AND P1, PT, R11, RZ, PT ;  /* 0x000000ff0b00720c */ /* 0x000fe40003f25270 */
[----:B0-----:R-:W-:Y:S02]  /*7120*/  LEA R22, R14, R13, 0x18 ;  /* 0x0000000d0e167211 */ /* 0x001fe400078ec0ff */
[----:B------:R-:W-:-:S09]  /*7130*/  SHF.L.U32 R13, R5, 0x1f, RZ ;  /* 0x0000001f050d7819 */ /* 0x000fd200000006ff */
[----:B------:R-:W0:Y:S01]  /*7140*/  @!P1 LDC R14, c[0x0][0x500] ;  /* 0x00014000ff0e9b82 */ /* 0x000e220000000800 */
[----:B------:R-:W-:-:S04]  /*7150*/  IMAD R20, R7, 0x8, R22 ;  /* 0x0000000807147824 */ /* 0x000fc800078e0216 */
[----:B------:R-:W1:Y:S02]  /*7160*/  SYNCS.PHASECHK.TRANS64.TRYWAIT P0, [R20+URZ+0x20], R13 ;  /* 0x0000200d140075a7 */ /* 0x000e64000800017f */
[----:B-1----:R-:W-:Y:S05]  /*7170*/  @!P0 BRA `(.L_x_170) ;  /* 0x0000000c00848947 */ /* 0x002fea0003800000 */
.L_x_189:
[----:B-1----:R-:W-:Y:S01]  /*7180*/  PRMT R13, R12, 0x9910, RZ ;  /* 0x000099100c0d7816 */ /* 0x002fe200000000ff */
[----:B0-----:R0:W-:Y:S03]  /*7190*/  @!P1 SYNCS.ARRIVE.TRANS64 RZ, [R20+URZ], R14 ;  /* 0x0000000e14ff99a7 */ /* 0x0011e6000800003f */
[----:B------:R-:W-:-:S13]  /*71a0*/  ISETP.NE.AND P0, PT, R13, 0x2, PT ;  /* 0x000000020d00780c */ /* 0x000fda0003f05270 */
[----:B0-----:R-:W-:Y:S05]  /*71b0*/  @P0 BRA `(.L_x_171) ;  /* 0x0000000000040947 */ /* 0x001fea0003800000 */
[----:B------:R-:W-:Y:S01]  /*71c0*/  BPT.TRAP 0x1 ;  /* 0x000000040000795c */ /* 0x000fe20000300000 */
.L_x_171:
[----:B------:R-:W-:Y:S01]  /*71d0*/  R2UR UR8, R7 ;  /* 0x00000000070872ca */ /* 0x000fe200000e0000 */
[----:B------:R-:W-:Y:S01]  /*71e0*/  VIADD R4, R4, 0xffffffff ;  /* 0xffffffff04047836 */ /* 0x000fe20000000000 */
[----:B------:R-:W-:Y:S01]  /*71f0*/  R2UR UR15, R22 ;  /* 0x00000000160f72ca */ /* 0x000fe200000e0000 */
[----:B------:R-:W-:Y:S01]  /*7200*/  UIADD3 UR16, UP0, UR24, 0xf0, URZ ;  /* 0x000000f018107890 */ /* 0x000fe2000ff1e03f */
[----:B------:R-:W-:Y:S01]  /*7210*/  R2UR UR22, R15 ;  /* 0x000000000f1672ca */ /* 0x000fe200000e0000 */
[----:B------:R-:W-:Y:S01]  /*7220*/  UIADD3 UR30, UP1, UR24, 0x1f0, URZ ;  /* 0x000001f0181e7890 */ /* 0x000fe2000ff3e03f */
[----:B------:R-:W-:Y:S01]  /*7230*/  R2UR UR9, R20 ;  /* 0x00000000140972ca */ /* 0x000fe200000e0000 */
[----:B------:R-:W-:Y:S01]  /*7240*/  UIADD3.X UR17, URZ, UR25, URZ, UP0, !UPT ;  /* 0x000000193f117290 */ /* 0x000fe200087fe43f */
[----:B------:R-:W-:Y:S01]  /*7250*/  R2UR UR10, R21 ;  /* 0x00000000150a72ca */ /* 0x000fe200000e0000 */
[----:B------:R-:W-:Y:S01]  /*7260*/  VIADD R7, R7, 0x1 ;  /* 0x0000000107077836 */ /* 0x000fe20000000000 */
[----:B------:R-:W-:Y:S01]  /*7270*/  R2UR UR12, R6 ;  /* 0x00000000060c72ca */ /* 0x000fe200000e0000 */
[----:B------:R-:W-:Y:S01]  /*7280*/  UPRMT UR28, URZ, 0x5410, UR13 ;  /* 0x000054103f1c7896 */ /* 0x000fe2000800000d */
[----:B------:R-:W-:Y:S01]  /*7290*/  R2UR UR23, R19 ;  /* 0x00000000131772ca */ /* 0x000fe200000e0000 */
[----:B------:R-:W-:Y:S01]  /*72a0*/  USHF.L.U32 UR8, UR8, 0xd, URZ ;  /* 0x0000000d08087899 */ /* 0x000fe2000800063f */
[----:B------:R-:W-:Y:S01]  /*72b0*/  ISETP.GT.AND P1, PT, R4, 0x1, PT ;  /* 0x000000010400780c */ /* 0x000fe20003f24270 */
[----:B------:R-:W-:Y:S01]  /*72c0*/  UIADD3.X UR31, URZ, UR25, URZ, UP1, !UPT ;  /* 0x000000193f1f7290 */ /* 0x000fe20008ffe43f */
[----:B------:R-:W-:Y:S01]  /*72d0*/  ISETP.NE.AND P0, PT, R7, 0x4, PT ;  /* 0x000000040700780c */ /* 0x000fe20003f05270 */
[----:B------:R-:W-:Y:S01]  /*72e0*/  ULEA UR11, UR26, UR8, 0xc ;  /* 0x000000081a0b7291 */ /* 0x000fe2000f8e603f */
[----:B------:R-:W-:Y:S01]  /*72f0*/  VIADD R21, R21, 0x40 ;  /* 0x0000004015157836 */ /* 0x000fe20000000000 */
[----:B------:R-:W-:Y:S01]  /*7300*/  ULOP3.LUT UR8, UR8, 0x1000, UR27, 0xf8, !UPT ;  /* 0x0000100008087892 */ /* 0x000fe2000f8ef81b */
[----:B------:R-:W-:Y:S01]  /*7310*/  SEL R14, RZ, 0x1, P0 ;  /* 0x00000001ff0e7807 */ /* 0x000fe20000000000 */
[----:B------:R-:W-:Y:S01]  /*7320*/  ULEA UR11, UR11, UR15, 0x1 ;  /* 0x0000000f0b0b7291 */ /* 0x000fe2000f8e083f */
[----:B------:R-:W-:Y:S01]  /*7330*/  SEL R7, R7, RZ, P0 ;  /* 0x000000ff07077207 */ /* 0x000fe20000000000 */
[----:B------:R-:W-:Y:S01]  /*7340*/  ULEA UR8, UR8, UR15, 0x1 ;  /* 0x0000000f08087291 */ /* 0x000fe2000f8e083f */
[----:B------:R-:W-:Y:S01]  /*7350*/  LOP3.LUT R5, R5, R14, RZ, 0x3c, !PT ;  /* 0x0000000e05057212 */ /* 0x000fe200078e3cff */
[----:B------:R-:W-:-:S02]  /*7360*/  UIADD3 UR20, UR11, 0x100, URZ ;  /* 0x000001000b147890 */ /* 0x000fc4000fffe03f */
[----:B------:R-:W-:Y:S02]  /*7370*/  UPRMT UR15, URZ, 0x5410, UR14 ;  /* 0x000054103f0f7896 */ /* 0x000fe4000800000e */
[----:B------:R-:W-:Y:S01]  /*7380*/  UIADD3 UR21, UR8, 0x10100, URZ ;  /* 0x0001010008157890 */ /* 0x000fe2000fffe03f */
[----:B------:R-:W-:Y:S01]  /*7390*/  UMOV UR18, 0x0 ;  /* 0x0000000000127882 */ /* 0x000fe20000000000 */
[----:B------:R-:W-:Y:S01]  /*73a0*/  UMOV UR19, 0x10000000 ;  /* 0x1000000000137882 */ /* 0x000fe20000000000 */
[----:B------:R-:W-:Y:S01]  /*73b0*/  UMOV UR11, UR22 ;  /* 0x00000016000b7c82 */ /* 0x000fe20008000000 */
[----:B------:R-:W-:-:S03]  /*73c0*/  UMOV UR8, UR20 ;  /* 0x0000001400087c82 */ /* 0x000fc60008000000 */
[----:B------:R0:W-:Y:S02]  /*73d0*/  UTMALDG.3D.MULTICAST [UR8], [UR16], UR15, desc[UR18] ;  /* 0x00001208100073b4 */ /* 0x0001e4000801180f */
[----:B0-----:R-:W-:Y:S01]  /*73e0*/  UMOV UR8, UR21 ;  /* 0x0000001500087c82 */ /* 0x001fe20008000000 */
[----:B------:R-:W-:Y:S02]  /*73f0*/  UMOV UR11, UR23 ;  /* 0x00000017000b7c82 */ /* 0x000fe40008000000 */
[----:B------:R0:W-:Y:S02]  /*7400*/  UTMALDG.3D.MULTICAST [UR8], [UR30], UR28, desc[UR18] ;  /* 0x000012081e0073b4 */ /* 0x0001e4000801181c */
[----:B0-----:R-:W-:Y:S05]  /*7410*/  @P1 BRA `(.L_x_172) ;  /* 0xfffffffc00341947 */ /* 0x001fea000383ffff */
.L_x_169:
[----:B------:R-:W-:Y:S05]  /*7420*/  BSYNC B1 ;  /* 0x0000000000017941 */ /* 0x000fea0003800000 */
.L_x_168:
[----:B------:R-:W-:Y:S01]  /*7430*/  LOP3.LUT P1, RZ, R3, 0xff, RZ, 0xc0, !PT ;  /* 0x000000ff03ff7812 */ /* 0x000fe2000782c0ff */
[----:B------:R-:W-:Y:S01]  /*7440*/  IMAD.IADD R9, R8, 0x1, R9 ;  /* 0x0000000108097824 */ /* 0x000fe200078e0209 */
[----:B------:R-:W-:Y:S01]  /*7450*/  IADD3 R16, P2, R16, UR36, RZ ;  /* 0x0000002410107c10 */ /* 0x000fe2000ff5e0ff */
[----:B------:R-:W-:Y:S01]  /*7460*/  ULDC.64 UR8, c[0x0][0x650] ;  /* 0x0001940000087ab9 */ /* 0x000fe20000000a00 */
[----:B------:R-:W-:Y:S01]  /*7470*/  BSSY B1, `(.L_x_173) ;  /* 0x000006c000017945 */ /* 0x000fe20003800000 */
[----:B------:R-:W-:Y:S01]  /*7480*/  IMAD.MOV.U32 R13, RZ, RZ, -0x1 ;  /* 0xffffffffff0d7424 */ /* 0x000fe200078e00ff */
[----:B------:R-:W-:Y:S01]  /*7490*/  SHF.R.U32.HI R3, RZ, 0x2, R9 ;  /* 0x00000002ff037819 */ /* 0x000fe20000011609 */
[----:B------:R-:W-:Y:S01]  /*74a0*/  IMAD.MOV.U32 R19, RZ, RZ, -0x1 ;  /* 0xffffffffff137424 */ /* 0x000fe200078e00ff */
[----:B------:R-:W-:Y:S01]  /*74b0*/  ISETP.GT.U32.AND P0, PT, R9, 0x3, PT ;  /* 0x000000030900780c */ /* 0x000fe20003f04070 */
[----:B------:R-:W-:Y:S01]  /*74c0*/  IMAD.MOV.U32 R6, RZ, RZ, -0x1 ;  /* 0xffffffffff067424 */ /* 0x000fe200078e00ff */
[----:B------:R-:W-:-:S02]  /*74d0*/  LOP3.LUT R3, R3, 0x1, RZ, 0xc0, !PT ;  /* 0x0000000103037812 */ /* 0x000fc400078ec0ff */
[----:B------:R-:W-:Y:S01]  /*74e0*/  ISETP.LT.U32.AND P0, PT, R8, 0x4, P0 ;  /* 0x000000040800780c */ /* 0x000fe20000701070 */
[----:B------:R-:W0:Y:S01]  /*74f0*/  @P1 S2R R5, SR_CgaCtaId ;  /* 0x0000000000051919 */ /* 0x000e220000008800 */
[----:B------:R-:W-:Y:S02]  /*7500*/  @P1 MOV R4, 0x400 ;  /* 0x0000040000041802 */ /* 0x000fe40000000f00 */
[----:B------:R-:W-:Y:S02]  /*7510*/  IADD3.X R17, R17, UR42, RZ, P2, !PT ;  /* 0x0000002a11117c10 */ /* 0x000fe400097fe4ff */
[----:B------:R-:W-:Y:S02]  /*7520*/  ISETP.GE.U32.AND P2, PT, R16, UR8, PT ;  /* 0x0000000810007c0c */ /* 0x000fe4000bf46070 */
[----:B------:R-:W-:Y:S02]  /*7530*/  LOP3.LUT R9, R9, 0x3, RZ, 0xc0, !PT ;  /* 0x0000000309097812 */ /* 0x000fe400078ec0ff */
[----:B0-----:R-:W-:-:S04]  /*7540*/  @P1 LEA R4, R5, R4, 0x18 ;  /* 0x0000000405041211 */ /* 0x001fc800078ec0ff */
[----:B------:R0:W-:Y:S01]  /*7550*/  @P1 SYNCS.ARRIVE.TRANS64.A1T0 RZ, [R4+URZ+0x58], RZ ;  /* 0x000058ff04ff19a7 */ /* 0x0001e2000810003f */
[----:B------:R-:W-:Y:S02]  /*7560*/  ISETP.NE.U32.AND P1, PT, R3, 0x1, PT ;  /* 0x000000010300780c */ /* 0x000fe40003f25070 */
[----:B------:R-:W-:Y:S02]  /*7570*/  SEL R3, RZ, 0x1, !P0 ;  /* 0x00000001ff037807 */ /* 0x000fe40004000000 */
[----:B------:R-:W-:Y:S02]  /*7580*/  ISETP.GE.U32.AND.EX P0, PT, R17, UR9, PT, P2 ;  /* 0x0000000911007c0c */ /* 0x000fe4000bf06120 */
[----:B------:R-:W-:-:S04]  /*7590*/  ISETP.GT.U32.AND P1, PT, R8, 0x3, !P1 ;  /* 0x000000030800780c */ /* 0x000fc80004f24070 */
[----:B0-----:R-:W-:-:S04]  /*75a0*/  SEL R4, RZ, 0x1, !P1 ;  /* 0x00000001ff047807 */ /* 0x001fc80004800000 */
[--C-:B------:R-:W-:Y:S02]  /*75b0*/  LOP3.LUT R10, R4, R10, R3.reuse, 0x96, !PT ;  /* 0x0000000a040a7212 */ /* 0x100fe400078e9603 */
[----:B------:R-:W-:Y:S02]  /*75c0*/  PRMT R4, RZ, 0x7610, R4 ;  /* 0x00007610ff047816 */ /* 0x000fe40000000004 */
[----:B------:R-:W-:Y:S01]  /*75d0*/  PRMT R3, RZ, 0x7610, R3 ;  /* 0x00007610ff037816 */ /* 0x000fe20000000003 */
[----:B------:R-:W-:Y:S06]  /*75e0*/  @P0 BRA `(.L_x_174) ;  /* 0x0000000400500947 */ /* 0x000fec0003800000 */
[----:B------:R-:W0:Y:S01]  /*75f0*/  S2R R15, SR_CTAID.X ;  /* 0x00000000000f7919 */ /* 0x000e220000002500 */
[----:B------:R-:W-:Y:S01]  /*7600*/  ULDC.64 UR8, c[0x0][0x628] ;  /* 0x00018a0000087ab9 */ /* 0x000fe20000000a00 */
[----:B------:R-:W1:Y:S01]  /*7610*/  LDC R20, c[0x0][0x144] ;  /* 0x00005100ff147b82 */ /* 0x000e620000000800 */
[----:B------:R-:W-:Y:S01]  /*7620*/  ISETP.NE.U32.AND P0, PT, RZ, UR8, PT ;  /* 0x00000008ff007c0c */ /* 0x000fe2000bf05070 */
[----:B------:R-:W2:Y:S01]  /*7630*/  S2R R13, SR_CTAID.Y ;  /* 0x00000000000d7919 */ /* 0x000ea20000002600 */
[----:B------:R-:W-:Y:S01]  /*7640*/  ULDC UR10, c[0x0][0x150] ;  /* 0x00005400000a7ab9 */ /* 0x000fe20000000800 */
[----:B------:R-:W-:Y:S01]  /*7650*/  ULDC UR11, c[0x0][0x630] ;  /* 0x00018c00000b7ab9 */ /* 0x000fe20000000800 */
[----:B------:R-:W-:Y:S01]  /*7660*/  ISETP.NE.AND.EX P0, PT, RZ, UR9, PT, P0 ;  /* 0x00000009ff007c0c */ /* 0x000fe2000bf05300 */
[----:B------:R-:W-:Y:S01]  /*7670*/  IMAD.MOV.U32 R4, RZ, RZ, R16 ;  /* 0x000000ffff047224 */ /* 0x000fe200078e0010 */
[----:B0-----:R-:W-:-:S05]  /*7680*/  I2FP.F32.U32 R5, R15 ;  /* 0x0000000f00057245 */ /* 0x001fca0000201000 */
[----:B------:R-:W-:Y:S01]  /*7690*/  FMUL R21, R5, UR10 ;  /* 0x0000000a05157c20 */ /* 0x000fe20008400000 */
[----:B------:R-:W-:-:S05]  /*76a0*/  IMAD.MOV.U32 R5, RZ, RZ, R17 ;  /* 0x000000ffff057224 */ /* 0x000fca00078e0011 */
[----:B--2---:R-:W-:Y:S05]  /*76b0*/  @!P0 BRA `(.L_x_175) ;  /* 0x0000000000288947 */ /* 0x004fea0003800000 */
[----:B------:R-:W-:Y:S02]  /*76c0*/  ULDC UR10, c[0x0][0x634] ;  /* 0x00018d00000a7ab9 */ /* 0x000fe40000000800 */
[----:B------:R-:W-:-:S05]  /*76d0*/  IADD3 R5, P0, R16, UR10, RZ ;  /* 0x0000000a10057c10 */ /* 0x000fca000ff1e0ff */
[----:B------:R-:W-:-:S04]  /*76e0*/  IMAD.X R19, RZ, RZ, R17, P0 ;  /* 0x000000ffff137224 */ /* 0x000fc800000e0611 */
[----:B------:R-:W-:-:S04]  /*76f0*/  IMAD.WIDE.U32 R6, R19, UR8, RZ ;  /* 0x0000000813067c25 */ /* 0x000fc8000f8e00ff */
[----:B------:R-:W-:-:S04]  /*7700*/  IMAD.WIDE.U32 R6, P0, R5, UR9, R6 ;  /* 0x0000000905067c25 */ /* 0x000fc8000f800006 */
[----:B------:R-:W-:-:S04]  /*7710*/  IMAD.WIDE.U32 R4, R5, UR8, RZ ;  /* 0x0000000805047c25 */ /* 0x000fc8000f8e00ff */
[----:B------:R-:W-:Y:S01]  /*7720*/  IMAD.MOV.U32 R4, RZ, RZ, R7 ;  /* 0x000000ffff047224 */ /* 0x000fe200078e0007 */
[----:B------:R-:W-:Y:S01]  /*7730*/  IADD3 RZ, P1, R5, R6, RZ ;  /* 0x0000000605ff7210 */ /* 0x000fe20007f3e0ff */
[----:B------:R-:W-:-:S04]  /*7740*/  IMAD.X R5, RZ, RZ, RZ, P0 ;  /* 0x000000ffff057224 */ /* 0x000fc800000e06ff */
[----:B------:R-:W-:-:S08]  /*7750*/  IMAD.WIDE.U32.X R4, R19, UR9, R4, P1 ;  /* 0x0000000913047c25 */ /* 0x000fd000088e0404 */
.L_x_175:
[--C-:B------:R-:W-:Y:S01]  /*7760*/  SHF.R.U64 R14, R4, UR11, R5.reuse ;  /* 0x0000000b040e7c19 */ /* 0x100fe20008001205 */
[----:B------:R-:W0:Y:S01]  /*7770*/  F2I.U32.TRUNC.NTZ R21, R21 ;  /* 0x0000001500157305 */ /* 0x000e22000020f000 */
[----:B------:R-:W-:Y:S01]  /*7780*/  SHF.R.U32.HI R4, RZ, UR11, R5 ;  /* 0x0000000bff047c19 */ /* 0x000fe20008011605 */
[----:B------:R-:W-:Y:S01]  /*7790*/  ULDC.64 UR8, c[0x0][0x620] ;  /* 0x0001880000087ab9 */ /* 0x000fe20000000a00 */
[----:B------:R-:W-:Y:S01]  /*77a0*/  IADD3 R7, P0, RZ, -R14, RZ ;  /* 0x8000000eff077210 */ /* 0x000fe20007f1e0ff */
[----:B------:R-:W-:Y:S01]  /*77b0*/  ULDC.64 UR10, c[0x0][0x640] ;  /* 0x00019000000a7ab9 */ /* 0x000fe20000000a00 */
[----:B------:R-:W2:Y:S03]  /*77c0*/  LDC R22, c[0x0][0x148] ;  /* 0x00005200ff167b82 */ /* 0x000ea60000000800 */
[----:B------:R-:W-:Y:S01]  /*77d0*/  IMAD.X R4, RZ, RZ, ~R4, P0 ;  /* 0x000000ffff047224 */ /* 0x000fe200000e0e04 */
[----:B------:R-:W-:-:S03]  /*77e0*/  ISETP.NE.U32.AND P0, PT, RZ, UR10, PT ;  /* 0x0000000aff007c0c */ /* 0x000fc6000bf05070 */
[----:B------:R-:W-:Y:S01]  /*77f0*/  IMAD R6, R4, UR8, RZ ;  /* 0x0000000804067c24 */ /* 0x000fe2000f8e02ff */
[----:B------:R-:W-:Y:S01]  /*7800*/  ISETP.NE.AND.EX P0, PT, RZ, UR11, PT, P0 ;  /* 0x0000000bff007c0c */ /* 0x000fe2000bf05300 */
[----:B------:R-:W-:Y:S01]  /*7810*/  IMAD.WIDE.U32 R4, R7, UR8, R16 ;  /* 0x0000000807047c25 */ /* 0x000fe2000f8e0010 */
[----:B------:R-:W-:-:S03]  /*7820*/  ULDC UR8, c[0x0][0x618] ;  /* 0x0001860000087ab9 */ /* 0x000fc60000000800 */
[----:B------:R-:W-:Y:S01]  /*7830*/  IMAD R7, R7, UR9, R6 ;  /* 0x0000000907077c24 */ /* 0x000fe2000f8e0206 */
[----:B------:R-:W-:Y:S01]  /*7840*/  ULDC UR9, c[0x0][0x154] ;  /* 0x0000550000097ab9 */ /* 0x000fe20000000800 */
[----:B0-----:R-:W-:Y:S02]  /*7850*/  IMAD.MOV R6, RZ, RZ, -R21 ;  /* 0x000000ffff067224 */ /* 0x001fe400078e0a15 */
[----:B------:R-:W-:Y:S02]  /*7860*/  IMAD.IADD R5, R5, 0x1, R7 ;  /* 0x0000000105057824 */ /* 0x000fe400078e0207 */
[----:B-1----:R-:W-:Y:S01]  /*7870*/  IMAD R15, R20, R6, R15 ;  /* 0x00000006140f7224 */ /* 0x002fe200078e020f */
[----:B------:R-:W-:Y:S02]  /*7880*/  I2FP.F32.U32 R6, R13 ;  /* 0x0000000d00067245 */ /* 0x000fe40000201000 */
[--C-:B------:R-:W-:Y:S02]  /*7890*/  SHF.R.U64 R19, R4, UR8, R5.reuse ;  /* 0x0000000804137c19 */ /* 0x100fe40008001205 */
[----:B------:R-:W-:Y:S01]  /*78a0*/  SHF.R.U32.HI R4, RZ, UR8, R5 ;  /* 0x00000008ff047c19 */ /* 0x000fe20008011605 */
[----:B------:R-:W-:Y:S01]  /*78b0*/  FMUL R6, R6, UR9 ;  /* 0x0000000906067c20 */ /* 0x000fe20008400000 */
[----:B------:R-:W-:-:S02]  /*78c0*/  ULDC UR8, c[0x0][0x608] ;  /* 0x0001820000087ab9 */ /* 0x000fc40000000800 */
[--C-:B------:R-:W-:Y:S01]  /*78d0*/  SHF.R.U64 R21, R19, UR8, R4.reuse ;  /* 0x0000000813157c19 */ /* 0x100fe20008001204 */
[----:B------:R0:W1:Y:S01]  /*78e0*/  F2I.U32.TRUNC.NTZ R24, R6 ;  /* 0x0000000600187305 */ /* 0x000062000020f000 */
[----:B------:R-:W-:Y:S01]  /*78f0*/  SHF.R.U32.HI R4, RZ, UR8, R4 ;  /* 0x00000008ff047c19 */ /* 0x000fe20008011604 */
[----:B------:R-:W-:-:S03]  /*7900*/  ULDC UR8, c[0x0][0x658] ;  /* 0x0001960000087ab9 */ /* 0x000fc60000000800 */
[--C-:B------:R-:W-:Y:S02]  /*7910*/  SHF.R.U64 R20, R21, UR8, R4.reuse ;  /* 0x0000000815147c19 */ /* 0x100fe40008001204 */
[----:B------:R-:W-:-:S03]  /*7920*/  SHF.R.U32.HI R23, RZ, UR8, R4 ;  /* 0x00000008ff177c19 */ /* 0x000fc60008011604 */
[----:B------:R-:W-:Y:S02]  /*7930*/  IMAD.MOV.U32 R4, RZ, RZ, R20 ;  /* 0x000000ffff047224 */ /* 0x000fe400078e0014 */
[----:B------:R-:W-:Y:S01]  /*7940*/  IMAD.MOV.U32 R5, RZ, RZ, R23 ;  /* 0x000000ffff057224 */ /* 0x000fe200078e0017 */
[----:B0-----:R-:W-:Y:S06]  /*7950*/  @!P0 BRA `(.L_x_176) ;  /* 0x0000000000288947 */ /* 0x001fec0003800000 */
        /* <DEDUP_REMOVED lines=10> */
.L_x_176:
[----:B------:R-:W-:Y:S01]  /*7a00*/  ISETP.NE.AND P0, PT, R2, 0x1, PT ;  /* 0x000000010200780c */ /* 0x000fe20003f05270 */
[----:B------:R-:W-:Y:S01]  /*7a10*/  ULDC UR8, c[0x0][0x648] ;  /* 0x0001920000087ab9 */ /* 0x000fe20000000800 */
[----:B------:R-:W-:Y:S01]  /*7a20*/  LOP3.LUT R21, R21, UR7, RZ, 0xc0, !PT ;  /* 0x0000000715157c12 */ /* 0x000fe2000f8ec0ff */
[----:B-1----:R-:W-:Y:S01]  /*7a30*/  IMAD.MOV R24, RZ, RZ, -R24 ;  /* 0x000000ffff187224 */ /* 0x002fe200078e0a18 */
[----:B------:R-:W-:Y:S01]  /*7a40*/  SHF.R.U64 R4, R4, UR8, R5 ;  /* 0x0000000804047c19 */ /* 0x000fe20008001205 */
[----:B------:R-:W-:Y:S01]  /*7a50*/  ULDC UR8, c[0x0][0x638] ;  /* 0x00018e0000087ab9 */ /* 0x000fe20000000800 */
[----:B------:R-:W-:Y:S01]  /*7a60*/  LOP3.LUT R19, R19, UR4, RZ, 0xc0, !PT ;  /* 0x0000000413137c12 */ /* 0x000fe2000f8ec0ff */
[----:B------:R-:W-:Y:S01]  /*7a70*/  ULDC UR9, c[0x0][0x610] ;  /* 0x0001840000097ab9 */ /* 0x000fe20000000800 */
[----:B------:R-:W-:Y:S02]  /*7a80*/  IMAD.MOV.U32 R6, RZ, RZ, R14 ;  /* 0x000000ffff067224 */ /* 0x000fe400078e000e */
[----:B------:R-:W-:-:S02]  /*7a90*/  IMAD.MOV R5, RZ, RZ, -R4 ;  /* 0x000000ffff057224 */ /* 0x000fc400078e0a04 */
[----:B------:R-:W-:Y:S02]  /*7aa0*/  IMAD R4, R4, UR5, R21 ;  /* 0x0000000504047c24 */ /* 0x000fe4000f8e0215 */
[----:B--2---:R-:W-:Y:S02]  /*7ab0*/  @P0 IMAD R15, R22, R24, R13 ;  /* 0x00000018160f0224 */ /* 0x004fe400078e020d */
[----:B------:R-:W-:Y:S01]  /*7ac0*/  IMAD R20, R5, UR8, R20 ;  /* 0x0000000805147c24 */ /* 0x000fe2000f8e0214 */
[----:B------:R-:W-:Y:S01]  /*7ad0*/  ULDC UR8, c[0x0][0x600] ;  /* 0x0001800000087ab9 */ /* 0x000fe20000000800 */
[----:B------:R-:W-:Y:S02]  /*7ae0*/  IMAD R15, R4, UR9, R15 ;  /* 0x00000009040f7c24 */ /* 0x000fe4000f8e020f */
[----:B------:R-:W-:Y:S02]  /*7af0*/  IMAD R20, R20, UR8, R19 ;  /* 0x0000000814147c24 */ /* 0x000fe4000f8e0213 */
[----:B------:R-:W-:-:S03]  /*7b00*/  IMAD.MOV.U32 R4, RZ, RZ, 0x1 ;  /* 0x00000001ff047424 */ /* 0x000fc600078e00ff */
[----:B------:R-:W-:Y:S02]  /*7b10*/  SEL R19, R20, R15, !P0 ;  /* 0x0000000f14137207 */ /* 0x000fe40004000000 */
[----:B------:R-:W-:-:S07]  /*7b20*/  SEL R13, R15, R20, !P0 ;  /* 0x000000140f0d7207 */ /* 0x000fce0004000000 */
.L_x_174:
[----:B------:R-:W-:Y:S05]  /*7b30*/  BSYNC B1 ;  /* 0x0000000000017941 */ /* 0x000fea0003800000 */
.L_x_173:
[----:B------:R-:W-:-:S13]  /*7b40*/  LOP3.LUT P0, RZ, R4, 0xff, RZ, 0xc0, !PT ;  /* 0x000000ff04ff7812 */ /* 0x000fda000780c0ff */
[----:B------:R-:W-:Y:S05]  /*7b50*/  @P0 BRA `(.L_x_177) ;  /* 0xfffffff4002c0947 */ /* 0x000fea000383ffff */
[----:B------:R-:W-:Y:S05]  /*7b60*/  BSYNC B0 ;  /* 0x0000000000007941 */ /* 0x000fea0003800000 */
.L_x_166:
[----:B------:R-:W-:-:S03]  /*7b70*/  UMOV UR8, 0xffffffff ;  /* 0xffffffff00087882 */ /* 0x000fc60000000000 */
[----:B------:R-:W-:Y:S05]  /*7b80*/  BRA.DIV UR8, `(.L_x_178) ;  /* 0x0000000608147947 */ /* 0x000fea000b800000 */
[----:B------:R-:W-:-:S13]  /*7b90*/  ELECT P6, URZ, PT ;  /* 0x00000000003f782f */ /* 0x000fda00038c0000 */
.L_x_192:
[----:B------:R-:W-:Y:S04]  /*7ba0*/  BSSY B0, `(.L_x_179) ;  /* 0x000002b000007945 */ /* 0x000fe80003800000 */
[----:B------:R-:W-:Y:S05]  /*7bb0*/  @!P6 BRA `(.L_x_180) ;  /* 0x0000000000a4e947 */ /* 0x000fea0003800000 */
[----:B------:R-:W-:-:S04]  /*7bc0*/  LOP3.LUT R18, R18, 0x2, RZ, 0xfc, !PT ;  /* 0x0000000212127812 */ /* 0x000fc800078efcff */
[----:B------:R-:W-:-:S13]  /*7bd0*/  ISETP.NE.AND P0, PT, R18, 0x3, PT ;  /* 0x000000031200780c */ /* 0x000fda0003f05270 */
[----:B------:R-:W-:Y:S05]  /*7be0*/  @!P0 BRA `(.L_x_181) ;  /* 0x0000000000048947 */ /* 0x000fea0003800000 */
[----:B------:R-:W-:Y:S01]  /*7bf0*/  BPT.TRAP 0x1 ;  /* 0x000000040000795c */ /* 0x000fe20000300000 */
.L_x_181:
[----:B------:R-:W0:Y:S01]  /*7c00*/  S2R R3, SR_CgaCtaId ;  /* 0x0000000000037919 */ /* 0x000e220000008800 */
[----:B------:R-:W-:Y:S02]  /*7c10*/  MOV R0, 0x400 ;  /* 0x0000040000007802 */ /* 0x000fe40000000f00 */
[----:B------:R-:W-:Y:S02]  /*7c20*/  SHF.L.U32 R2, R10, 0x1f, RZ ;  /* 0x0000001f0a027819 */ /* 0x000fe400000006ff */
[----:B0-----:R-:W-:-:S05]  /*7c30*/  LEA R0, R3, R0, 0x18 ;  /* 0x0000000003007211 */ /* 0x001fca00078ec0ff */
[----:B------:R-:W-:-:S04]  /*7c40*/  VIADD R0, R0, 0x20 ;  /* 0x0000002000007836 */ /* 0x000fc80000000000 */
[C---:B------:R-:W-:Y:S02]  /*7c50*/  IMAD R5, R9.reuse, 0x8, R0 ;  /* 0x0000000809057824 */ /* 0x040fe400078e0200 */
[----:B------:R-:W-:Y:S02]  /*7c60*/  VIADD R9, R9, 0x1 ;  /* 0x0000000109097836 */ /* 0x000fe40000000000 */
[----:B------:R-:W0:Y:S03]  /*7c70*/  SYNCS.PHASECHK.TRANS64.TRYWAIT P0, [R5+URZ], R2 ;  /* 0x00000002050075a7 */ /* 0x000e26000800017f */
[----:B------:R-:W-:-:S04]  /*7c80*/  ISETP.NE.AND P1, PT, R9, 0x4, PT ;  /* 0x000000040900780c */ /* 0x000fc80003f25270 */
[----:B------:R-:W-:Y:S02]  /*7c90*/  SEL R3, RZ, 0x1, P1 ;  /* 0x00000001ff037807 */ /* 0x000fe40000800000 */
[----:B------:R-:W-:Y:S02]  /*7ca0*/  SEL R9, R9, RZ, P1 ;  /* 0x000000ff09097207 */ /* 0x000fe40000800000 */
[----:B------:R-:W-:-:S03]  /*7cb0*/  LOP3.LUT R10, R10, R3, RZ, 0x3c, !PT ;  /* 0x000000030a0a7212 */ /* 0x000fc600078e3cff */
[----:B------:R-:W-:Y:S01]  /*7cc0*/  IMAD R7, R9, 0x8, R0 ;  /* 0x0000000809077824 */ /* 0x000fe200078e0200 */
[----:B------:R-:W-:Y:S01]  /*7cd0*/  SHF.L.U32 R4, R10, 0x1f, RZ ;  /* 0x0000001f0a047819 */ /* 0x000fe200000006ff */
[----:B0-----:R-:W-:Y:S06]  /*7ce0*/  @!P0 BRA `(.L_x_182) ;  /* 0x0000000000dc8947 */ /* 0x001fec0003800000 */
.L_x_193:
[----:B------:R-:W1:Y:S01]  /*7cf0*/  SYNCS.PHASECHK.TRANS64.TRYWAIT P0, [R7+URZ], R4 ;  /* 0x00000004070075a7 */ /* 0x000e62000800017f */
[----:B0-----:R-:W-:-:S05]  /*7d00*/  VIADD R2, R9, 0x1 ;  /* 0x0000000109027836 */ /* 0x001fca0000000000 */
[----:B------:R-:W-:-:S04]  /*7d10*/  ISETP.NE.AND P1, PT, R2, 0x4, PT ;  /* 0x000000040200780c */ /* 0x000fc80003f25270 */
[----:B------:R-:W-:Y:S02]  /*7d20*/  SEL R3, RZ, 0x1, P1 ;  /* 0x00000001ff037807 */ /* 0x000fe40000800000 */
[----:B------:R-:W-:Y:S02]  /*7d30*/  SEL R9, R2, RZ, P1 ;  /* 0x000000ff02097207 */ /* 0x000fe40000800000 */
[----:B------:R-:W-:-:S03]  /*7d40*/  LOP3.LUT R11, R10, R3, RZ, 0x3c, !PT ;  /* 0x000000030a0b7212 */ /* 0x000fc600078e3cff */
[----:B------:R-:W-:Y:S01]  /*7d50*/  IMAD R6, R9, 0x8, R0 ;  /* 0x0000000809067824 */ /* 0x000fe200078e0200 */
[----:B------:R-:W-:Y:S01]  /*7d60*/  SHF.L.U32 R5, R11, 0x1f, RZ ;  /* 0x0000001f0b057819 */ /* 0x000fe200000006ff */
[----:B-1----:R-:W-:Y:S06]  /*7d70*/  @!P0 BRA `(.L_x_183) ;  /* 0x0000000000cc8947 */ /* 0x002fec0003800000 */
.L_x_194:
[----:B------:R-:W1:Y:S01]  /*7d80*/  SYNCS.PHASECHK.TRANS64.TRYWAIT P0, [R6+URZ], R5 ;  /* 0x00000005060075a7 */ /* 0x000e62000800017f */
[----:B------:R-:W-:-:S05]  /*7d90*/  VIADD R2, R9, 0x1 ;  /* 0x0000000109027836 */ /* 0x000fca0000000000 */
[----:B------:R-:W-:-:S04]  /*7da0*/  ISETP.NE.AND P1, PT, R2, 0x4, PT ;  /* 0x000000040200780c */ /* 0x000fc80003f25270 */
[----:B0-----:R-:W-:Y:S02]  /*7db0*/  SEL R4, RZ, 0x1, P1 ;  /* 0x00000001ff047807 */ /* 0x001fe40000800000 */
[----:B------:R-:W-:Y:S02]  /*7dc0*/  SEL R3, R2, RZ, P1 ;  /* 0x000000ff02037207 */ /* 0x000fe40000800000 */
[----:B------:R-:W-:Y:S01]  /*7dd0*/  LOP3.LUT R4, R11, R4, RZ, 0x3c, !PT ;  /* 0x000000040b047212 */ /* 0x000fe200078e3cff */
[----:B-1----:R-:W-:Y:S06]  /*7de0*/  @!P0 BRA `(.L_x_184) ;  /* 0x0000000000c48947 */ /* 0x002fec0003800000 */
.L_x_195:
[----:B------:R-:W-:Y:S01]  /*7df0*/  IMAD R3, R3, 0x8, R0 ;  /* 0x0000000803037824 */ /* 0x000fe200078e0200 */
[----:B------:R-:W-:-:S07]  /*7e00*/  SHF.L.U32 R0, R4, 0x1f, RZ ;  /* 0x0000001f04007819 */ /* 0x000fce00000006ff */
.L_x_185:
[----:B-1----:R1:W2:Y:S02]  /*7e10*/  SYNCS.PHASECHK.TRANS64.TRYWAIT P0, [R3+URZ], R0 ;  /* 0x00000000030075a7 */ /* 0x0022a4000800017f */
[----:B--2---:R-:W-:Y:S05]  /*7e20*/  @!P0 NANOSLEEP.SYNCS 0x989680 ;  /* 0x009896800000895d */ /* 0x004fea0003900000 */
[----:B------:R-:W2:Y:S02]  /*7e30*/  @!P0 SYNCS.PHASECHK.TRANS64 P0, [R3+URZ], R0 ;  /* 0x00000000030085a7 */ /* 0x000ea4000800007f */
[----:B--2---:R-:W-:Y:S05]  /*7e40*/  @!P0 BRA `(.L_x_185) ;  /* 0xfffffffc00f08947 */ /* 0x004fea000383ffff */
.L_x_180:
[----:B------:R-:W-:Y:S05]  /*7e50*/  BSYNC B0 ;  /* 0x0000000000007941 */ /* 0x000fea0003800000 */
.L_x_179:
[----:B------:R-:W-:Y:S05]  /*7e60*/  EXIT ;  /* 0x000000000000794d */ /* 0x000fea0003800000 */
.L_x_21:
[----:B-1----:R1:W2:Y:S02]  /*7e70*/  SYNCS.PHASECHK.TRANS64.TRYWAIT P1, [R3+URZ], R0 ;  /* 0x00000000030075a7 */ /* 0x0022a4000802017f */
[----:B--2---:R-:W-:Y:S05]  /*7e80*/  @!P1 NANOSLEEP.SYNCS 0x989680 ;  /* 0x009896800000995d */ /* 0x004fea0003900000 */
[----:B------:R-:W2:Y:S02]  /*7e90*/  @!P1 SYNCS.PHASECHK.TRANS64 P1, [R3+URZ], R0 ;  /* 0x00000000030095a7 */ /* 0x000ea4000802007f */
[----:B--2---:R-:W-:Y:S05]  /*7ea0*/  @!P1 BRA `(.L_x_21) ;  /* 0xfffffffc00f09947 */ /* 0x004fea000383ffff */
[----:B------:R-:W-:Y:S05]  /*7eb0*/  BRA `(.L_x_20) ;  /* 0xffffff98003c7947 */ /* 0x000fea000383ffff */
.L_x_26:
[----:B-1----:R1:W2:Y:S02]  /*7ec0*/  SYNCS.PHASECHK.TRANS64.TRYWAIT P1, [R5+URZ], R4 ;  /* 0x00000004050075a7 */ /* 0x0022a4000802017f */
[----:B--2---:R-:W-:Y:S05]  /*7ed0*/  @!P1 NANOSLEEP.SYNCS 0x989680 ;  /* 0x009896800000995d */ /* 0x004fea0003900000 */
[----:B------:R-:W2:Y:S02]  /*7ee0*/  @!P1 SYNCS.PHASECHK.TRANS64 P1, [R5+URZ], R4 ;  /* 0x00000004050095a7 */ /* 0x000ea4000802007f */
[----:B--2---:R-:W-:Y:S05]  /*7ef0*/  @!P1 BRA `(.L_x_26) ;  /* 0xfffffffc00f09947 */ /* 0x004fea000383ffff */
[----:B------:R-:W-:Y:S05]  /*7f00*/  BRA `(.L_x_25) ;  /* 0xffffff9c00187947 */ /* 0x000fea000383ffff */
.L_x_167:
[----:B------:R-:W-:Y:S01]  /*7f10*/  BSSY B1, `(.L_x_186) ;  /* 0x0000006000017945 */ /* 0x000fe20003800000 */
[----:B------:R-:W-:-:S07]  /*7f20*/  IMAD.MOV.U32 R15, RZ, RZ, -0x1 ;  /* 0xffffffffff0f7424 */ /* 0x000fce00078e00ff */
[----:B------:R-:W-:Y:S05]  /*7f30*/  WARPSYNC.COLLECTIVE R15, `(.L_x_187) ;  /* 0x000000000f0c7348 */ /* 0x000fea0003c00000 */
[----:B------:R-:W-:Y:S02]  /*7f40*/  ELECT P6, UR62, PT ;  /* 0x00000000003e782f */ /* 0x000fe400038c0000 */
[----:B------:R-:W-:Y:S01]  /*7f50*/  MOV R14, UR62 ;  /* 0x0000003e000e7c02 */ /* 0x000fe20008000f00 */
[----:B------:R-:W-:Y:S10]  /*7f60*/  ENDCOLLECTIVE ;  /* 0x000000000000791b */ /* 0x000ff40003800000 */
.L_x_187:
[----:B------:R-:W-:Y:S05]  /*7f70*/  BSYNC B1 ;  /* 0x0000000000017941 */ /* 0x000fea0003800000 */
.L_x_186:
[----:B------:R-:W-:Y:S05]  /*7f80*/  BRA `(.L_x_188) ;  /* 0xfffffff0002c7947 */ /* 0x000fea000383ffff */
.L_x_170:
[----:B-1----:R1:W2:Y:S02]  /*7f90*/  SYNCS.PHASECHK.TRANS64.TRYWAIT P0, [R20+URZ+0x20], R13 ;  /* 0x0000200d140075a7 */ /* 0x0022a4000800017f */
[----:B--2---:R-:W-:Y:S05]  /*7fa0*/  @!P0 NANOSLEEP.SYNCS 0x989680 ;  /* 0x009896800000895d */ /* 0x004fea0003900000 */
[----:B------:R-:W2:Y:S02]  /*7fb0*/  @!P0 SYNCS.PHASECHK.TRANS64 P0, [R20+URZ+0x20], R13 ;  /* 0x0000200d140085a7 */ /* 0x000ea4000800007f */
[----:B--2---:R-:W-:Y:S05]  /*7fc0*/  @!P0 BRA `(.L_x_170) ;  /* 0xfffffffc00f08947 */ /* 0x004fea000383ffff */
[----:B------:R-:W-:Y:S05]  /*7fd0*/  BRA `(.L_x_189) ;  /* 0xfffffff000687947 */ /* 0x000fea000383ffff */
.L_x_178:
[----:B------:R-:W-:Y:S01]  /*7fe0*/  BSSY B0, `(.L_x_190) ;  /* 0x0000006000007945 */ /* 0x000fe20003800000 */
[----:B------:R-:W-:-:S07]  /*7ff0*/  IMAD.MOV.U32 R15, RZ, RZ, -0x1 ;  /* 0xffffffffff0f7424 */ /* 0x000fce00078e00ff */
[----:B------:R-:W-:Y:S05]  /*8000*/  WARPSYNC.COLLECTIVE R15, `(.L_x_191) ;  /* 0x000000000f0c7348 */ /* 0x000fea0003c00000 */
[----:B------:R-:W-:Y:S02]  /*8010*/  ELECT P6, UR62, PT ;  /* 0x00000000003e782f */ /* 0x000fe400038c0000 */
[----:B------:R-:W-:Y:S01]  /*8020*/  MOV R14, UR62 ;  /* 0x0000003e000e7c02 */ /* 0x000fe20008000f00 */
[----:B------:R-:W-:Y:S10]  /*8030*/  ENDCOLLECTIVE ;  /* 0x000000000000791b */ /* 0x000ff40003800000 */
.L_x_191:
[----:B------:R-:W-:Y:S05]  /*8040*/  BSYNC B0 ;  /* 0x0000000000007941 */ /* 0x000fea0003800000 */
.L_x_190:
[----:B------:R-:W-:Y:S05]  /*8050*/  BRA `(.L_x_192) ;  /* 0xfffffff800d07947 */ /* 0x000fea000383ffff */
.L_x_182:
[----:B0-----:R0:W1:Y:S02]  /*8060*/  SYNCS.PHASECHK.TRANS64.TRYWAIT P0, [R5+URZ], R2 ;  /* 0x00000002050075a7 */ /* 0x001064000800017f */
[----:B-1----:R-:W-:Y:S05]  /*8070*/  @!P0 NANOSLEEP.SYNCS 0x989680 ;  /* 0x009896800000895d */ /* 0x002fea0003900000 */
[----:B------:R-:W1:Y:S02]  /*8080*/  @!P0 SYNCS.PHASECHK.TRANS64 P0, [R5+URZ], R2 ;  /* 0x00000002050085a7 */ /* 0x000e64000800007f */
[----:B-1----:R-:W-:Y:S05]  /*8090*/  @!P0 BRA `(.L_x_182) ;  /* 0xfffffffc00f08947 */ /* 0x002fea000383ffff */
[----:B------:R-:W-:Y:S05]  /*80a0*/  BRA `(.L_x_193) ;  /* 0xfffffffc00107947 */ /* 0x000fea000383ffff */
.L_x_183:
[----:B0-----:R0:W1:Y:S02]  /*80b0*/  SYNCS.PHASECHK.TRANS64.TRYWAIT P0, [R7+URZ], R4 ;  /* 0x00000004070075a7 */ /* 0x001064000800017f */
[----:B-1----:R-:W-:Y:S05]  /*80c0*/  @!P0 NANOSLEEP.SYNCS 0x989680 ;  /* 0x009896800000895d */ /* 0x002fea0003900000 */
[----:B------:R-:W1:Y:S02]  /*80d0*/  @!P0 SYNCS.PHASECHK.TRANS64 P0, [R7+URZ], R4 ;  /* 0x00000004070085a7 */ /* 0x000e64000800007f */
[----:B-1----:R-:W-:Y:S05]  /*80e0*/  @!P0 BRA `(.L_x_183) ;  /* 0xfffffffc00f08947 */ /* 0x002fea000383ffff */
[----:B------:R-:W-:Y:S05]  /*80f0*/  BRA `(.L_x_194) ;  /* 0xfffffffc00207947 */ /* 0x000fea000383ffff */
.L_x_184:
[----:B0-----:R0:W1:Y:S02]  /*8100*/  SYNCS.PHASECHK.TRANS64.TRYWAIT P0, [R6+URZ], R5 ;  /* 0x00000005060075a7 */ /* 0x001064000800017f */
[----:B-1----:R-:W-:Y:S05]  /*8110*/  @!P0 NANOSLEEP.SYNCS 0x989680 ;  /* 0x009896800000895d */ /* 0x002fea0003900000 */
[----:B------:R-:W1:Y:S02]  /*8120*/  @!P0 SYNCS.PHASECHK.TRANS64 P0, [R6+URZ], R5 ;  /* 0x00000005060085a7 */ /* 0x000e64000800007f */
[----:B-1----:R-:W-:Y:S05]  /*8130*/  @!P0 BRA `(.L_x_184) ;  /* 0xfffffffc00f08947 */ /* 0x002fea000383ffff */
[----:B------:R-:W-:Y:S05]  /*8140*/  BRA `(.L_x_195) ;  /* 0xfffffffc00287947 */ /* 0x000fea000383ffff */
.L_x_196:
[----:B------:R-:W-:-:S00]  /*8150*/  BRA `(.L_x_196) ;  /* 0xfffffffc00fc7947 */ /* 0x000fc0000383ffff */
[----:B------:R-:W-:-:S00]  /*8160*/  NOP ;  /* 0x0000000000007918 */ /* 0x000fc00000000000 */
        /* <DEDUP_REMOVED lines=9> */
.L_x_197:


//--------------------- .nv.global.init           --------------------------
	.section	.nv.global.init,"aw",@progbits
.nv.global.init:
	.type		$str$22,@object
	.size		$str$22,($str$23 - $str$22)
$str$22:
        /*0000*/ 	.byte	0x6b, 0x5f, 0x74, 0x69, 0x6c, 0x65, 0x5f, 0x63, 0x6f, 0x75, 0x6e, 0x74, 0x20, 0x3e, 0x3d, 0x20
        /*0010*/ 	.byte	0x31, 0x00
	.type		$str$23,@object
	.size		$str$23,(__unnamed_1 - $str$23)
$str$23:
        /*0012*/ 	.byte	0x2f, 0x74, 0x6d, 0x70, 0x2f, 0x63, 0x75, 0x74, 0x6c, 0x61, 0x73, 0x73, 0x5f, 0x73, 0x77, 0x65
        /*0022*/ 	.byte	0x65, 0x70, 0x5f, 0x73, 0x72, 0x63, 0x2f, 0x69, 0x6e, 0x63, 0x6c, 0x75, 0x64, 0x65, 0x2f, 0x63
        /*0032*/ 	.byte	0x75, 0x74, 0x6c, 0x61, 0x73, 0x73, 0x2f, 0x67, 0x65, 0x6d, 0x6d, 0x2f, 0x63, 0x6f, 0x6c, 0x6c
        /*0042*/ 	.byte	0x65, 0x63, 0x74, 0x69, 0x76, 0x65, 0x2f, 0x73, 0x6d, 0x39, 0x30, 0x5f, 0x6d, 0x6d, 0x61, 0x5f
        /*0052*/ 	.byte	0x74, 0x6d, 0x61, 0x5f, 0x67, 0x6d, 0x6d, 0x61, 0x5f, 0x73, 0x73, 0x5f, 0x77, 0x61, 0x72, 0x70
        /*0062*/ 	.byte	0x73, 0x70, 0x65, 0x63, 0x69, 0x61, 0x6c, 0x69, 0x7a, 0x65, 0x64, 0x2e, 0x68, 0x70, 0x70, 0x00
	.type		__unnamed_1,@object
	.size		__unnamed_1,(.L_0 - __unnamed_1)
__unnamed_1:
        /*0072*/ 	.byte	0x76, 0x6f, 0x69, 0x64, 0x20, 0x63, 0x75, 0x74, 0x6c, 0x61, 0x73, 0x73, 0x3a, 0x3a, 0x67, 0x65
        /* <DEDUP_REMOVED lines=181> */
        /*0bd2*/ 	.byte	0x64, 0x65, 0x6e, 0x74, 0x69, 0x74, 0x79, 0x5d, 0x00
.L_0:


//--------------------- .nv.shared._ZN7cutlass13device_kernelINS_4gemm6kernel13GemmUniversalIN4cute5tupleIJiiiiEEENS1_10collective13CollectiveMmaINS1_34MainloopSm90TmaGmmaWarpSpecializedILi4ENS5_IJNS4_1CILi2EEESB_NSA_ILi1EEEEEENS1_35KernelTmaWarpSpecializedCooperativeEEENS5_IJNSA_ILi128EEESG_NSA_ILi64EEEEEENS_10bfloat16_tENS5_IJlSC_lEEESJ_SK_NS4_8TiledMMAINS4_8MMA_AtomIJNS4_4SM904GMMA28MMA_64x128x16_F32BF16BF16_SSILNSO_5MajorE0ELSQ_0ELNSO_7ScaleInE1ELSR_1EEEEEENS4_6LayoutINS5_IJSB_SC_SC_EEENS5_IJSC_NSA_ILi0EEESW_EEEEENS5_IJNS4_10UnderscoreESZ_SZ_EEEEENS4_23SM90_TMA_LOAD_MULTICASTENS4_14ComposedLayoutINS4_7SwizzleILi3ELi4ELi3EEENS4_18smem_ptr_flag_bitsILi16EEENSU_INS5_IJNSA_ILi8EEESH_EEENS5_IJSH_SC_EEEEEEEvNS4_8identityES12_S1C_vS1D_EENS_8epilogue10collective6detail29Sm90TmaWarpSpecializedAdapterINS1G_15DefaultEpilogueISJ_SK_SK_NS1F_6thread17LinearCombinationISJ_Li1EffLNS1K_9ScaleType4KindE0ELNS_15FloatRoundStyleE2ESJ_EENS1_15EpilogueDefaultEEEEEvvEEEEvNT_6ParamsE --------------------------
	.section	.nv.shared._ZN7cutlass13device_kernelINS_4gemm6kernel13GemmUniversalIN4cute5tupleIJiiiiEEENS1_10collective13CollectiveMmaINS1_34MainloopSm90TmaGmmaWarpSpecializedILi4ENS5_IJNS4_1CILi2EEESB_NSA_ILi1EEEEEENS1_35KernelTmaWarpSpecializedCooperativeEEENS5_IJNSA_ILi128EEESG_NSA_ILi64EEEEEENS_10bfloat16_tENS5_IJlSC_lEEESJ_SK_NS4_8TiledMMAINS4_8MMA_AtomIJNS4_4SM904GMMA28MMA_64x128x16_F32BF16BF16_SSILNSO_5MajorE0ELSQ_0ELNSO_7ScaleInE1ELSR_1EEEEEENS4_6LayoutINS5_IJSB_SC_SC_EEENS5_IJSC_NSA_ILi0EEESW_EEEEENS5_IJNS4_10UnderscoreESZ_SZ_EEEEENS4_23SM90_TMA_LOAD_MULTICASTENS4_14ComposedLayoutINS4_7SwizzleILi3ELi4ELi3EEENS4_18smem_ptr_flag_bitsILi16EEENSU_INS5_IJNSA_ILi8EEESH_EEENS5_IJSH_SC_EEEEEEEvNS4_8identityES12_S1C_vS1D_EENS_8epilogue10collective6detail29Sm90TmaWarpSpecializedAdapterINS1G_15DefaultEpilogueISJ_SK_SK_NS1F_6thread17LinearCombinationISJ_Li1EffLNS1K_9ScaleType4KindE0ELNS_15FloatRoundStyleE2ESJ_EENS1_15EpilogueDefaultEEEEEvvEEEEvNT_6ParamsE,"aw",@nobits
	.sectionflags	@""
	.align	16
	.zero		1024


//--------------------- .nv.shared.reserved.0     --------------------------
	.section	.nv.shared.reserved.0,"aw",@nobits
	.weak		__nv_reservedSMEM_offset_0_alias
	.size		__nv_reservedSMEM_offset_0_alias, 0, 0
	.other		__nv_reservedSMEM_offset_0_alias,@"STO_CUDA_RESERVED_SHARED STV_DEFAULT"
__nv_reservedSMEM_offset_0_alias:
	.zero		0


//--------------------- .nv.global                --------------------------
	.section	.nv.global,"aw",@nobits
.nv.global:
	.type		_ZN39_INTERNAL_8e3c2d61_4_k_cu_4fc429c1_37804cute1_E,@object
	.size		_ZN39_INTERNAL_8e3c2d61_4_k_cu_4fc429c1_37804cute1_E,(_ZN39_INTERNAL_8e3c2d61_4_k_cu_4fc429c1_37804cuda3std3__45__cpo6cbeginE - _ZN39_INTERNAL_8e3c2d61_4_k_cu_4fc429c1_37804cute1_E)
_ZN39_INTERNAL_8e3c2d61_4_k_cu_4fc429c1_37804cute1_E:
	.zero		1
	.type		_ZN39_INTERNAL_8e3c2d61_4_k_cu_4fc429c1_37804cuda3std3__45__cpo6cbeginE,@object
	.size		_ZN39_INTERNAL_8e3c2d61_4_k_cu_4fc429c1_37804cuda3std3__45__cpo6cbeginE,(_ZN39_INTERNAL_8e3c2d61_4_k_cu_4fc429c1_37804cuda3std3__48in_placeE - _ZN39_INTERNAL_8e3c2d61_4_k_cu_4fc429c1_37804cuda3std3__45__cpo6cbeginE)
_ZN39_INTERNAL_8e3c2d61_4_k_cu_4fc429c1_37804cuda3std3__45__cpo6cbeginE:
	.zero		1
	.type		_ZN39_INTERNAL_8e3c2d61_4_k_cu_4fc429c1_37804cuda3std3__48in_placeE,@object
	.size		_ZN39_INTERNAL_8e3c2d61_4_k_cu_4fc429c1_37804cuda3std3__48in_placeE,(_ZN39_INTERNAL_8e3c2d61_4_k_cu_4fc429c1_37804cuda3std6ranges3__45__cpo9iter_moveE - _ZN39_INTERNAL_8e3c2d61_4_k_cu_4fc429c1_37804cuda3std3__48in_placeE)
_ZN39_INTERNAL_8e3c2d61_4_k_cu_4fc429c1_37804cuda3std3__48in_placeE:
	.zero		1
	.type		_ZN39_INTERNAL_8e3c2d61_4_k_cu_4fc429c1_37804cuda3std6ranges3__45__cpo9iter_moveE,@object
	.size		_ZN39_INTERNAL_8e3c2d61_4_k_cu_4fc429c1_37804cuda3std6ranges3__45__cpo9iter_moveE,(_ZN39_INTERNAL_8e3c2d61_4_k_cu_4fc429c1_37804cuda3std3__45__cpo5beginE - _ZN39_INTERNAL_8e3c2d61_4_k_cu_4fc429c1_37804cuda3std6ranges3__45__cpo9iter_moveE)
_ZN39_INTERNAL_8e3c2d61_4_k_cu_4fc429c1_37804cuda3std6ranges3__45__cpo9iter_moveE:
	.zero		1
	.type		_ZN39_INTERNAL_8e3c2d61_4_k_cu_4fc429c1_37804cuda3std3__45__cpo5beginE,@object
	.size		_ZN39_INTERNAL_8e3c2d61_4_k_cu_4fc429c1_37804cuda3std3__45__cpo5beginE,(_ZN39_INTERNAL_8e3c2d61_4_k_cu_4fc429c1_37804cuda3std3__441_GLOBAL__N__8e3c2d61_4_k_cu_4fc429c1_37806ignoreE - _ZN39_INTERNAL_8e3c2d61_4_k_cu_4fc429c1_37804cuda3std3__45__cpo5beginE)
_ZN39_INTERNAL_8e3c2d61_4_k_cu_4fc429c1_37804cuda3std3__45__cpo5beginE:
	.zero		1
	.type		_ZN39_INTERNAL_8e3c2d61_4_k_cu_4fc429c1_37804cuda3std3__441_GLOBAL__N__8e3c2d61_4_k_cu_4fc429c1_37806ignoreE,@object
	.size		_ZN39_INTERNAL_8e3c2d61_4_k_cu_4fc429c1_37804cuda3std3__441_GLOBAL__N__8e3c2d61_4_k_cu_4fc429c1_37806ignoreE,(_ZN39_INTERNAL_8e3c2d61_4_k_cu_4fc429c1_37804cute7productE - _ZN39_INTERNAL_8e3c2d61_4_k_cu_4fc429c1_37804cuda3std3__441_GLOBAL__N__8e3c2d61_4_k_cu_4fc429c1_37806ignoreE)
_ZN39_INTERNAL_8e3c2d61_4_k_cu_4fc429c1_37804cuda3std3__441_GLOBAL__N__8e3c2d61_4_k_cu_4fc429c1_37806ignoreE:
	.zero		1
	.type		_ZN39_INTERNAL_8e3c2d61_4_k_cu_4fc429c1_37804cute7productE,@object
	.size		_ZN39_INTERNAL_8e3c2d61_4_k_cu_4fc429c1_37804cute7productE,(_ZN39_INTERNAL_8e3c2d61_4_k_cu_4fc429c1_37804cuda3std3__45__cpo3endE - _ZN39_INTERNAL_8e3c2d61_4_k_cu_4fc429c1_37804cute7productE)
_ZN39_INTERNAL_8e3c2d61_4_k_cu_4fc429c1_37804cute7productE:
	.zero		1
	.type		_ZN39_INTERNAL_8e3c2d61_4_k_cu_4fc429c1_37804cuda3std3__45__cpo3endE,@object
	.size		_ZN39_INTERNAL_8e3c2d61_4_k_cu_4fc429c1_37804cuda3std3__45__cpo3endE,(_ZN39_INTERNAL_8e3c2d61_4_k_cu_4fc429c1_37804cuda3std3__419piecewise_constructE - _ZN39_INTERNAL_8e3c2d61_4_k_cu_4fc429c1_37804cuda3std3__45__cpo3endE)
_ZN39_INTERNAL_8e3c2d61_4_k_cu_4fc429c1_37804cuda3std3__45__cpo3endE:
	.zero		1
	.type		_ZN39_INTERNAL_8e3c2d61_4_k_cu_4fc429c1_37804cuda3std3__419piecewise_constructE,@object
	.size		_ZN39_INTERNAL_8e3c2d61_4_k_cu_4fc429c1_37804cuda3std3__419piecewise_constructE,(_ZN39_INTERNAL_8e3c2d61_4_k_cu_4fc429c1_37804cuda3std3__45__cpo4cendE - _ZN39_INTERNAL_8e3c2d61_4_k_cu_4fc429c1_37804cuda3std3__419piecewise_constructE)
_ZN39_INTERNAL_8e3c2d61_4_k_cu_4fc429c1_37804cuda3std3__419piecewise_constructE:
	.zero		1
	.type		_ZN39_INTERNAL_8e3c2d61_4_k_cu_4fc429c1_37804cuda3std3__45__cpo4cendE,@object
	.size		_ZN39_INTERNAL_8e3c2d61_4_k_cu_4fc429c1_37804cuda3std3__45__cpo4cendE,(_ZN39_INTERNAL_8e3c2d61_4_k_cu_4fc429c1_37804cuda3std6ranges3__45__cpo4swapE - _ZN39_INTERNAL_8e3c2d61_4_k_cu_4fc429c1_37804cuda3std3__45__cpo4cendE)
_ZN39_INTERNAL_8e3c2d61_4_k_cu_4fc429c1_37804cuda3std3__45__cpo4cendE:
	.zero		1
	.type		_ZN39_INTERNAL_8e3c2d61_4_k_cu_4fc429c1_37804cuda3std6ranges3__45__cpo4swapE,@object
	.size		_ZN39_INTERNAL_8e3c2d61_4_k_cu_4fc429c1_37804cuda3std6ranges3__45__cpo4swapE,(.L_8 - _ZN39_INTERNAL_8e3c2d61_4_k_cu_4fc429c1_37804cuda3std6ranges3__45__cpo4swapE)
_ZN39_INTERNAL_8e3c2d61_4_k_cu_4fc429c1_37804cuda3std6ranges3__45__cpo4swapE:
	.zero		1
.L_8:


//--------------------- .nv.constant0._ZN7cutlass13device_kernelINS_4gemm6kernel13GemmUniversalIN4cute5tupleIJiiiiEEENS1_10collective13CollectiveMmaINS1_34MainloopSm90TmaGmmaWarpSpecializedILi4ENS5_IJNS4_1CILi2EEESB_NSA_ILi1EEEEEENS1_35KernelTmaWarpSpecializedCooperativeEEENS5_IJNSA_ILi128EEESG_NSA_ILi64EEEEEENS_10bfloat16_tENS5_IJlSC_lEEESJ_SK_NS4_8TiledMMAINS4_8MMA_AtomIJNS4_4SM904GMMA28MMA_64x128x16_F32BF16BF16_SSILNSO_5MajorE0ELSQ_0ELNSO_7ScaleInE1ELSR_1EEEEEENS4_6LayoutINS5_IJSB_SC_SC_EEENS5_IJSC_NSA_ILi0EEESW_EEEEENS5_IJNS4_10UnderscoreESZ_SZ_EEEEENS4_23SM90_TMA_LOAD_MULTICASTENS4_14ComposedLayoutINS4_7SwizzleILi3ELi4ELi3EEENS4_18smem_ptr_flag_bitsILi16EEENSU_INS5_IJNSA_ILi8EEESH_EEENS5_IJSH_SC_EEEEEEEvNS4_8identityES12_S1C_vS1D_EENS_8epilogue10collective6detail29Sm90TmaWarpSpecializedAdapterINS1G_15DefaultEpilogueISJ_SK_SK_NS1F_6thread17LinearCombinationISJ_Li1EffLNS1K_9ScaleType4KindE0ELNS_15FloatRoundStyleE2ESJ_EENS1_15EpilogueDefaultEEEEEvvEEEEvNT_6ParamsE --------------------------
	.section	.nv.constant0._ZN7cutlass13device_kernelINS_4gemm6kernel13GemmUniversalIN4cute5tupleIJiiiiEEENS1_10collective13CollectiveMmaINS1_34MainloopSm90TmaGmmaWarpSpecializedILi4ENS5_IJNS4_1CILi2EEESB_NSA_ILi1EEEEEENS1_35KernelTmaWarpSpecializedCooperativeEEENS5_IJNSA_ILi128EEESG_NSA_ILi64EEEEEENS_10bfloat16_tENS5_IJlSC_lEEESJ_SK_NS4_8TiledMMAINS4_8MMA_AtomIJNS4_4SM904GMMA28MMA_64x128x16_F32BF16BF16_SSILNSO_5MajorE0ELSQ_0ELNSO_7ScaleInE1ELSR_1EEEEEENS4_6LayoutINS5_IJSB_SC_SC_EEENS5_IJSC_NSA_ILi0EEESW_EEEEENS5_IJNS4_10UnderscoreESZ_SZ_EEEEENS4_23SM90_TMA_LOAD_MULTICASTENS4_14ComposedLayoutINS4_7SwizzleILi3ELi4ELi3EEENS4_18smem_ptr_flag_bitsILi16EEENSU_INS5_IJNSA_ILi8EEESH_EEENS5_IJSH_SC_EEEEEEEvNS4_8identityES12_S1C_vS1D_EENS_8epilogue10collective6detail29Sm90TmaWarpSpecializedAdapterINS1G_15DefaultEpilogueISJ_SK_SK_NS1F_6thread17LinearCombinationISJ_Li1EffLNS1K_9ScaleType4KindE0ELNS_15FloatRoundStyleE2ESJ_EENS1_15EpilogueDefaultEEEEEvvEEEEvNT_6ParamsE,"a",@progbits
	.sectionflags	@""
	.align	4
.nv.constant0._ZN7cutlass13device_kernelINS_4gemm6kernel13GemmUniversalIN4cute5tupleIJiiiiEEENS1_10collective13CollectiveMmaINS1_34MainloopSm90TmaGmmaWarpSpecializedILi4ENS5_IJNS4_1CILi2EEESB_NSA_ILi1EEEEEENS1_35KernelTmaWarpSpecializedCooperativeEEENS5_IJNSA_ILi128EEESG_NSA_ILi64EEEEEENS_10bfloat16_tENS5_IJlSC_lEEESJ_SK_NS4_8TiledMMAINS4_8MMA_AtomIJNS4_4SM904GMMA28MMA_64x128x16_F32BF16BF16_SSILNSO_5MajorE0ELSQ_0ELNSO_7ScaleInE1ELSR_1EEEEEENS4_6LayoutINS5_IJSB_SC_SC_EEENS5_IJSC_NSA_ILi0EEESW_EEEEENS5_IJNS4_10UnderscoreESZ_SZ_EEEEENS4_23SM90_TMA_LOAD_MULTICASTENS4_14ComposedLayoutINS4_7SwizzleILi3ELi4ELi3EEENS4_18smem_ptr_flag_bitsILi16EEENSU_INS5_IJNSA_ILi8EEESH_EEENS5_IJSH_SC_EEEEEEEvNS4_8identityES12_S1C_vS1D_EENS_8epilogue10collective6detail29Sm90TmaWarpSpecializedAdapterINS1G_15DefaultEpilogueISJ_SK_SK_NS1F_6thread17LinearCombinationISJ_Li1EffLNS1K_9ScaleType4KindE0ELNS_15FloatRoundStyleE2ESJ_EENS1_15EpilogueDefaultEEEEEvvEEEEvNT_6ParamsE:
	.zero		1664


//--------------------- SYMBOLS --------------------------

	.type		.nv.reservedSmem.offset0,@object
	.size		.nv.reservedSmem.offset0,0x4
	.type		__assertfail,@function
